//
// Generated by NVIDIA NVVM Compiler
//
// Compiler Build ID: CL-36424714
// Cuda compilation tools, release 13.0, V13.0.88
// Based on NVVM 20.0.0
//

.version 9.0
.target sm_100
.address_size 64

	// .globl	_Z15vectorMulKernelPKfS0_Pfi
// _ZZ20matrixMulKernelTiledPKfS0_PfiiiE2As has been demoted
// _ZZ20matrixMulKernelTiledPKfS0_PfiiiE2Bs has been demoted

.visible .entry _Z15vectorMulKernelPKfS0_Pfi(
	.param .u64 .ptr .align 1 _Z15vectorMulKernelPKfS0_Pfi_param_0,
	.param .u64 .ptr .align 1 _Z15vectorMulKernelPKfS0_Pfi_param_1,
	.param .u64 .ptr .align 1 _Z15vectorMulKernelPKfS0_Pfi_param_2,
	.param .u32 _Z15vectorMulKernelPKfS0_Pfi_param_3
)
{
	.reg .pred 	%p<2>;
	.reg .b32 	%r<6>;
	.reg .b32 	%f<4>;
	.reg .b64 	%rd<11>;

	ld.param.u64 	%rd1, [_Z15vectorMulKernelPKfS0_Pfi_param_0];
	ld.param.u64 	%rd2, [_Z15vectorMulKernelPKfS0_Pfi_param_1];
	ld.param.u64 	%rd3, [_Z15vectorMulKernelPKfS0_Pfi_param_2];
	ld.param.u32 	%r2, [_Z15vectorMulKernelPKfS0_Pfi_param_3];
	mov.u32 	%r3, %ctaid.x;
	mov.u32 	%r4, %ntid.x;
	mov.u32 	%r5, %tid.x;
	mad.lo.s32 	%r1, %r3, %r4, %r5;
	setp.ge.s32 	%p1, %r1, %r2;
	@%p1 bra 	$L__BB0_2;
	cvta.to.global.u64 	%rd4, %rd1;
	cvta.to.global.u64 	%rd5, %rd2;
	cvta.to.global.u64 	%rd6, %rd3;
	mul.wide.s32 	%rd7, %r1, 4;
	add.s64 	%rd8, %rd4, %rd7;
	ld.global.f32 	%f1, [%rd8];
	add.s64 	%rd9, %rd5, %rd7;
	ld.global.f32 	%f2, [%rd9];
	mul.f32 	%f3, %f1, %f2;
	add.s64 	%rd10, %rd6, %rd7;
	st.global.f32 	[%rd10], %f3;
$L__BB0_2:
	ret;

}
	// .globl	_Z20matrixMulKernelNaivePKfS0_Pfiii
.visible .entry _Z20matrixMulKernelNaivePKfS0_Pfiii(
	.param .u64 .ptr .align 1 _Z20matrixMulKernelNaivePKfS0_Pfiii_param_0,
	.param .u64 .ptr .align 1 _Z20matrixMulKernelNaivePKfS0_Pfiii_param_1,
	.param .u64 .ptr .align 1 _Z20matrixMulKernelNaivePKfS0_Pfiii_param_2,
	.param .u32 _Z20matrixMulKernelNaivePKfS0_Pfiii_param_3,
	.param .u32 _Z20matrixMulKernelNaivePKfS0_Pfiii_param_4,
	.param .u32 _Z20matrixMulKernelNaivePKfS0_Pfiii_param_5
)
{
	.reg .pred 	%p<13>;
	.reg .b32 	%r<41>;
	.reg .b32 	%f<68>;
	.reg .b64 	%rd<53>;

	ld.param.u64 	%rd7, [_Z20matrixMulKernelNaivePKfS0_Pfiii_param_0];
	ld.param.u64 	%rd8, [_Z20matrixMulKernelNaivePKfS0_Pfiii_param_1];
	ld.param.u64 	%rd6, [_Z20matrixMulKernelNaivePKfS0_Pfiii_param_2];
	ld.param.u32 	%r20, [_Z20matrixMulKernelNaivePKfS0_Pfiii_param_3];
	ld.param.u32 	%r18, [_Z20matrixMulKernelNaivePKfS0_Pfiii_param_4];
	ld.param.u32 	%r19, [_Z20matrixMulKernelNaivePKfS0_Pfiii_param_5];
	cvta.to.global.u64 	%rd1, %rd8;
	cvta.to.global.u64 	%rd2, %rd7;
	mov.u32 	%r21, %ctaid.y;
	mov.u32 	%r22, %ntid.y;
	mov.u32 	%r23, %tid.y;
	mad.lo.s32 	%r1, %r21, %r22, %r23;
	mov.u32 	%r24, %ctaid.x;
	mov.u32 	%r25, %ntid.x;
	mov.u32 	%r26, %tid.x;
	mad.lo.s32 	%r2, %r24, %r25, %r26;
	setp.ge.s32 	%p1, %r1, %r20;
	setp.ge.s32 	%p2, %r2, %r18;
	or.pred  	%p3, %p1, %p2;
	@%p3 bra 	$L__BB1_14;
	setp.lt.s32 	%p4, %r19, 1;
	mov.f32 	%f67, 0f00000000;
	@%p4 bra 	$L__BB1_13;
	mul.lo.s32 	%r3, %r19, %r1;
	and.b32  	%r4, %r19, 7;
	setp.lt.u32 	%p5, %r19, 8;
	mov.f32 	%f67, 0f00000000;
	mov.b32 	%r39, 0;
	@%p5 bra 	$L__BB1_5;
	and.b32  	%r39, %r19, 2147483640;
	neg.s32 	%r37, %r39;
	shl.b32 	%r7, %r18, 3;
	mul.wide.u32 	%rd9, %r3, 4;
	add.s64 	%rd10, %rd9, %rd2;
	add.s64 	%rd52, %rd10, 16;
	mov.f32 	%f67, 0f00000000;
	mul.wide.s32 	%rd13, %r18, 4;
	mov.u32 	%r36, %r2;
$L__BB1_4:
	.pragma "nounroll";
	ld.global.f32 	%f17, [%rd52+-16];
	mul.wide.s32 	%rd11, %r36, 4;
	add.s64 	%rd12, %rd1, %rd11;
	ld.global.f32 	%f18, [%rd12];
	fma.rn.f32 	%f19, %f17, %f18, %f67;
	ld.global.f32 	%f20, [%rd52+-12];
	add.s64 	%rd14, %rd12, %rd13;
	ld.global.f32 	%f21, [%rd14];
	fma.rn.f32 	%f22, %f20, %f21, %f19;
	ld.global.f32 	%f23, [%rd52+-8];
	add.s64 	%rd15, %rd14, %rd13;
	ld.global.f32 	%f24, [%rd15];
	fma.rn.f32 	%f25, %f23, %f24, %f22;
	ld.global.f32 	%f26, [%rd52+-4];
	add.s64 	%rd16, %rd15, %rd13;
	ld.global.f32 	%f27, [%rd16];
	fma.rn.f32 	%f28, %f26, %f27, %f25;
	ld.global.f32 	%f29, [%rd52];
	add.s64 	%rd17, %rd16, %rd13;
	ld.global.f32 	%f30, [%rd17];
	fma.rn.f32 	%f31, %f29, %f30, %f28;
	ld.global.f32 	%f32, [%rd52+4];
	add.s64 	%rd18, %rd17, %rd13;
	ld.global.f32 	%f33, [%rd18];
	fma.rn.f32 	%f34, %f32, %f33, %f31;
	ld.global.f32 	%f35, [%rd52+8];
	add.s64 	%rd19, %rd18, %rd13;
	ld.global.f32 	%f36, [%rd19];
	fma.rn.f32 	%f37, %f35, %f36, %f34;
	ld.global.f32 	%f38, [%rd52+12];
	add.s64 	%rd20, %rd19, %rd13;
	ld.global.f32 	%f39, [%rd20];
	fma.rn.f32 	%f67, %f38, %f39, %f37;
	add.s32 	%r37, %r37, 8;
	add.s32 	%r36, %r36, %r7;
	add.s64 	%rd52, %rd52, 32;
	setp.ne.s32 	%p6, %r37, 0;
	@%p6 bra 	$L__BB1_4;
$L__BB1_5:
	setp.eq.s32 	%p7, %r4, 0;
	@%p7 bra 	$L__BB1_13;
	and.b32  	%r13, %r19, 3;
	setp.lt.u32 	%p8, %r4, 4;
	@%p8 bra 	$L__BB1_8;
	add.s32 	%r28, %r39, %r3;
	mul.wide.u32 	%rd21, %r28, 4;
	add.s64 	%rd22, %rd2, %rd21;
	ld.global.f32 	%f41, [%rd22];
	mad.lo.s32 	%r29, %r39, %r18, %r2;
	mul.wide.s32 	%rd23, %r29, 4;
	add.s64 	%rd24, %rd1, %rd23;
	ld.global.f32 	%f42, [%rd24];
	fma.rn.f32 	%f43, %f41, %f42, %f67;
	cvt.u64.u32 	%rd25, %r3;
	cvt.u64.u32 	%rd26, %r39;
	add.s64 	%rd27, %rd26, %rd25;
	shl.b64 	%rd28, %rd27, 2;
	add.s64 	%rd29, %rd2, %rd28;
	ld.global.f32 	%f44, [%rd29+4];
	mul.wide.s32 	%rd30, %r18, 4;
	add.s64 	%rd31, %rd24, %rd30;
	ld.global.f32 	%f45, [%rd31];
	fma.rn.f32 	%f46, %f44, %f45, %f43;
	ld.global.f32 	%f47, [%rd29+8];
	add.s64 	%rd32, %rd31, %rd30;
	ld.global.f32 	%f48, [%rd32];
	fma.rn.f32 	%f49, %f47, %f48, %f46;
	ld.global.f32 	%f50, [%rd29+12];
	add.s64 	%rd33, %rd32, %rd30;
	ld.global.f32 	%f51, [%rd33];
	fma.rn.f32 	%f67, %f50, %f51, %f49;
	add.s32 	%r39, %r39, 4;
$L__BB1_8:
	setp.eq.s32 	%p9, %r13, 0;
	@%p9 bra 	$L__BB1_13;
	setp.eq.s32 	%p10, %r13, 1;
	@%p10 bra 	$L__BB1_11;
	add.s32 	%r30, %r39, %r3;
	mul.wide.u32 	%rd34, %r30, 4;
	add.s64 	%rd35, %rd2, %rd34;
	ld.global.f32 	%f53, [%rd35];
	mad.lo.s32 	%r31, %r39, %r18, %r2;
	mul.wide.s32 	%rd36, %r31, 4;
	add.s64 	%rd37, %rd1, %rd36;
	ld.global.f32 	%f54, [%rd37];
	fma.rn.f32 	%f55, %f53, %f54, %f67;
	cvt.u64.u32 	%rd38, %r3;
	cvt.u64.u32 	%rd39, %r39;
	add.s64 	%rd40, %rd39, %rd38;
	shl.b64 	%rd41, %rd40, 2;
	add.s64 	%rd42, %rd2, %rd41;
	ld.global.f32 	%f56, [%rd42+4];
	mul.wide.s32 	%rd43, %r18, 4;
	add.s64 	%rd44, %rd37, %rd43;
	ld.global.f32 	%f57, [%rd44];
	fma.rn.f32 	%f67, %f56, %f57, %f55;
	add.s32 	%r39, %r39, 2;
$L__BB1_11:
	and.b32  	%r32, %r19, 1;
	setp.eq.b32 	%p11, %r32, 1;
	not.pred 	%p12, %p11;
	@%p12 bra 	$L__BB1_13;
	add.s32 	%r33, %r39, %r3;
	mul.wide.u32 	%rd45, %r33, 4;
	add.s64 	%rd46, %rd2, %rd45;
	ld.global.f32 	%f58, [%rd46];
	mad.lo.s32 	%r34, %r39, %r18, %r2;
	mul.wide.s32 	%rd47, %r34, 4;
	add.s64 	%rd48, %rd1, %rd47;
	ld.global.f32 	%f59, [%rd48];
	fma.rn.f32 	%f67, %f58, %f59, %f67;
$L__BB1_13:
	mad.lo.s32 	%r35, %r18, %r1, %r2;
	cvta.to.global.u64 	%rd49, %rd6;
	mul.wide.s32 	%rd50, %r35, 4;
	add.s64 	%rd51, %rd49, %rd50;
	st.global.f32 	[%rd51], %f67;
$L__BB1_14:
	ret;

}
	// .globl	_Z20matrixMulKernelTiledPKfS0_Pfiii
.visible .entry _Z20matrixMulKernelTiledPKfS0_Pfiii(
	.param .u64 .ptr .align 1 _Z20matrixMulKernelTiledPKfS0_Pfiii_param_0,
	.param .u64 .ptr .align 1 _Z20matrixMulKernelTiledPKfS0_Pfiii_param_1,
	.param .u64 .ptr .align 1 _Z20matrixMulKernelTiledPKfS0_Pfiii_param_2,
	.param .u32 _Z20matrixMulKernelTiledPKfS0_Pfiii_param_3,
	.param .u32 _Z20matrixMulKernelTiledPKfS0_Pfiii_param_4,
	.param .u32 _Z20matrixMulKernelTiledPKfS0_Pfiii_param_5
)
{
	.reg .pred 	%p<12>;
	.reg .b32 	%r<43>;
	.reg .b32 	%f<111>;
	.reg .b64 	%rd<13>;
	// demoted variable
	.shared .align 4 .b8 _ZZ20matrixMulKernelTiledPKfS0_PfiiiE2As[4096];
	// demoted variable
	.shared .align 4 .b8 _ZZ20matrixMulKernelTiledPKfS0_PfiiiE2Bs[4096];
	ld.param.u64 	%rd3, [_Z20matrixMulKernelTiledPKfS0_Pfiii_param_0];
	ld.param.u64 	%rd4, [_Z20matrixMulKernelTiledPKfS0_Pfiii_param_1];
	ld.param.u64 	%rd5, [_Z20matrixMulKernelTiledPKfS0_Pfiii_param_2];
	ld.param.u32 	%r24, [_Z20matrixMulKernelTiledPKfS0_Pfiii_param_3];
	ld.param.u32 	%r25, [_Z20matrixMulKernelTiledPKfS0_Pfiii_param_4];
	ld.param.u32 	%r26, [_Z20matrixMulKernelTiledPKfS0_Pfiii_param_5];
	mov.u32 	%r27, %ctaid.y;
	shl.b32 	%r28, %r27, 5;
	mov.u32 	%r40, %tid.y;
	add.s32 	%r2, %r28, %r40;
	mov.u32 	%r29, %ctaid.x;
	shl.b32 	%r3, %r29, 5;
	mov.u32 	%r38, %tid.x;
	add.s32 	%r5, %r3, %r38;
	setp.lt.s32 	%p1, %r26, 1;
	mov.f32 	%f110, 0f00000000;
	@%p1 bra 	$L__BB2_7;
	add.s32 	%r30, %r26, 31;
	shr.u32 	%r31, %r30, 5;
	shl.b32 	%r32, %r40, 7;
	mov.u32 	%r33, _ZZ20matrixMulKernelTiledPKfS0_PfiiiE2As;
	add.s32 	%r6, %r33, %r32;
	shl.b32 	%r34, %r38, 2;
	add.s32 	%r7, %r6, %r34;
	mov.u32 	%r35, _ZZ20matrixMulKernelTiledPKfS0_PfiiiE2Bs;
	add.s32 	%r9, %r35, %r34;
	add.s32 	%r8, %r9, %r32;
	neg.s32 	%r42, %r31;
	mad.lo.s32 	%r36, %r40, %r25, %r38;
	add.s32 	%r41, %r36, %r3;
	shl.b32 	%r12, %r25, 5;
	mad.lo.s32 	%r39, %r26, %r2, %r38;
	cvta.to.global.u64 	%rd1, %rd3;
	cvta.to.global.u64 	%rd2, %rd4;
	mov.f32 	%f110, 0f00000000;
$L__BB2_2:
	setp.ge.s32 	%p2, %r2, %r24;
	setp.ge.u32 	%p3, %r38, %r26;
	mov.f32 	%f108, 0f00000000;
	or.pred  	%p4, %p2, %p3;
	@%p4 bra 	$L__BB2_4;
	mul.wide.u32 	%rd6, %r39, 4;
	add.s64 	%rd7, %rd1, %rd6;
	ld.global.f32 	%f108, [%rd7];
$L__BB2_4:
	setp.ge.s32 	%p5, %r5, %r25;
	st.shared.f32 	[%r7], %f108;
	setp.ge.u32 	%p6, %r40, %r26;
	mov.f32 	%f109, 0f00000000;
	or.pred  	%p7, %p5, %p6;
	@%p7 bra 	$L__BB2_6;
	mul.wide.u32 	%rd8, %r41, 4;
	add.s64 	%rd9, %rd2, %rd8;
	ld.global.f32 	%f109, [%rd9];
$L__BB2_6:
	st.shared.f32 	[%r8], %f109;
	bar.sync 	0;
	ld.shared.f32 	%f12, [%r6];
	ld.shared.f32 	%f13, [%r9];
	fma.rn.f32 	%f14, %f12, %f13, %f110;
	ld.shared.f32 	%f15, [%r6+4];
	ld.shared.f32 	%f16, [%r9+128];
	fma.rn.f32 	%f17, %f15, %f16, %f14;
	ld.shared.f32 	%f18, [%r6+8];
	ld.shared.f32 	%f19, [%r9+256];
	fma.rn.f32 	%f20, %f18, %f19, %f17;
	ld.shared.f32 	%f21, [%r6+12];
	ld.shared.f32 	%f22, [%r9+384];
	fma.rn.f32 	%f23, %f21, %f22, %f20;
	ld.shared.f32 	%f24, [%r6+16];
	ld.shared.f32 	%f25, [%r9+512];
	fma.rn.f32 	%f26, %f24, %f25, %f23;
	ld.shared.f32 	%f27, [%r6+20];
	ld.shared.f32 	%f28, [%r9+640];
	fma.rn.f32 	%f29, %f27, %f28, %f26;
	ld.shared.f32 	%f30, [%r6+24];
	ld.shared.f32 	%f31, [%r9+768];
	fma.rn.f32 	%f32, %f30, %f31, %f29;
	ld.shared.f32 	%f33, [%r6+28];
	ld.shared.f32 	%f34, [%r9+896];
	fma.rn.f32 	%f35, %f33, %f34, %f32;
	ld.shared.f32 	%f36, [%r6+32];
	ld.shared.f32 	%f37, [%r9+1024];
	fma.rn.f32 	%f38, %f36, %f37, %f35;
	ld.shared.f32 	%f39, [%r6+36];
	ld.shared.f32 	%f40, [%r9+1152];
	fma.rn.f32 	%f41, %f39, %f40, %f38;
	ld.shared.f32 	%f42, [%r6+40];
	ld.shared.f32 	%f43, [%r9+1280];
	fma.rn.f32 	%f44, %f42, %f43, %f41;
	ld.shared.f32 	%f45, [%r6+44];
	ld.shared.f32 	%f46, [%r9+1408];
	fma.rn.f32 	%f47, %f45, %f46, %f44;
	ld.shared.f32 	%f48, [%r6+48];
	ld.shared.f32 	%f49, [%r9+1536];
	fma.rn.f32 	%f50, %f48, %f49, %f47;
	ld.shared.f32 	%f51, [%r6+52];
	ld.shared.f32 	%f52, [%r9+1664];
	fma.rn.f32 	%f53, %f51, %f52, %f50;
	ld.shared.f32 	%f54, [%r6+56];
	ld.shared.f32 	%f55, [%r9+1792];
	fma.rn.f32 	%f56, %f54, %f55, %f53;
	ld.shared.f32 	%f57, [%r6+60];
	ld.shared.f32 	%f58, [%r9+1920];
	fma.rn.f32 	%f59, %f57, %f58, %f56;
	ld.shared.f32 	%f60, [%r6+64];
	ld.shared.f32 	%f61, [%r9+2048];
	fma.rn.f32 	%f62, %f60, %f61, %f59;
	ld.shared.f32 	%f63, [%r6+68];
	ld.shared.f32 	%f64, [%r9+2176];
	fma.rn.f32 	%f65, %f63, %f64, %f62;
	ld.shared.f32 	%f66, [%r6+72];
	ld.shared.f32 	%f67, [%r9+2304];
	fma.rn.f32 	%f68, %f66, %f67, %f65;
	ld.shared.f32 	%f69, [%r6+76];
	ld.shared.f32 	%f70, [%r9+2432];
	fma.rn.f32 	%f71, %f69, %f70, %f68;
	ld.shared.f32 	%f72, [%r6+80];
	ld.shared.f32 	%f73, [%r9+2560];
	fma.rn.f32 	%f74, %f72, %f73, %f71;
	ld.shared.f32 	%f75, [%r6+84];
	ld.shared.f32 	%f76, [%r9+2688];
	fma.rn.f32 	%f77, %f75, %f76, %f74;
	ld.shared.f32 	%f78, [%r6+88];
	ld.shared.f32 	%f79, [%r9+2816];
	fma.rn.f32 	%f80, %f78, %f79, %f77;
	ld.shared.f32 	%f81, [%r6+92];
	ld.shared.f32 	%f82, [%r9+2944];
	fma.rn.f32 	%f83, %f81, %f82, %f80;
	ld.shared.f32 	%f84, [%r6+96];
	ld.shared.f32 	%f85, [%r9+3072];
	fma.rn.f32 	%f86, %f84, %f85, %f83;
	ld.shared.f32 	%f87, [%r6+100];
	ld.shared.f32 	%f88, [%r9+3200];
	fma.rn.f32 	%f89, %f87, %f88, %f86;
	ld.shared.f32 	%f90, [%r6+104];
	ld.shared.f32 	%f91, [%r9+3328];
	fma.rn.f32 	%f92, %f90, %f91, %f89;
	ld.shared.f32 	%f93, [%r6+108];
	ld.shared.f32 	%f94, [%r9+3456];
	fma.rn.f32 	%f95, %f93, %f94, %f92;
	ld.shared.f32 	%f96, [%r6+112];
	ld.shared.f32 	%f97, [%r9+3584];
	fma.rn.f32 	%f98, %f96, %f97, %f95;
	ld.shared.f32 	%f99, [%r6+116];
	ld.shared.f32 	%f100, [%r9+3712];
	fma.rn.f32 	%f101, %f99, %f100, %f98;
	ld.shared.f32 	%f102, [%r6+120];
	ld.shared.f32 	%f103, [%r9+3840];
	fma.rn.f32 	%f104, %f102, %f103, %f101;
	ld.shared.f32 	%f105, [%r6+124];
	ld.shared.f32 	%f106, [%r9+3968];
	fma.rn.f32 	%f110, %f105, %f106, %f104;
	bar.sync 	0;
	add.s32 	%r42, %r42, 1;
	setp.ne.s32 	%p8, %r42, 0;
	add.s32 	%r41, %r41, %r12;
	add.s32 	%r40, %r40, 32;
	add.s32 	%r39, %r39, 32;
	add.s32 	%r38, %r38, 32;
	@%p8 bra 	$L__BB2_2;
$L__BB2_7:
	setp.ge.s32 	%p9, %r2, %r24;
	setp.ge.s32 	%p10, %r5, %r25;
	or.pred  	%p11, %p9, %p10;
	@%p11 bra 	$L__BB2_9;
	mad.lo.s32 	%r37, %r25, %r2, %r5;
	cvta.to.global.u64 	%rd10, %rd5;
	mul.wide.s32 	%rd11, %r37, 4;
	add.s64 	%rd12, %rd10, %rd11;
	st.global.f32 	[%rd12], %f110;
$L__BB2_9:
	ret;

}


// ===== COMPILED SASS (sm_100) =====

	.target	sm_100

	.elftype	@"ET_EXEC"


//--------------------- .note.nv.tkinfo           --------------------------
	.section	.note.nv.tkinfo,"",@"SHT_NOTE"
	.sectionflags	@"SHF_NOTE_NV_TKINFO"
	.tkinfo
        /*0018*/ 	.word	0x00000002
        /*0030*/ 	.string	""
        /*0030*/ 	.string	"ptxas"
        /*0030*/ 	.string	"Cuda compilation tools, release 13.0, V13.0.88"
        /*0030*/ 	.string	"Build cuda_13.0.r13.0/compiler.36424714_0"
        /*0030*/ 	.string	"-arch sm_100 -m 64 "



//--------------------- .note.nv.cuinfo           --------------------------
	.section	.note.nv.cuinfo,"",@"SHT_NOTE"
	.sectionflags	@"SHF_NOTE_NV_CUINFO"
        /*0018*/ 	.short	0x0002
        /*001a*/ 	.short	0x0064
        /*001c*/ 	.short	0x0082
	.zero		2


//--------------------- .nv.info                  --------------------------
	.section	.nv.info,"",@"SHT_CUDA_INFO"
	.align	4


	//----- nvinfo : EIATTR_REGCOUNT
	.align		4
        /*0000*/ 	.byte	0x04, 0x2f
        /*0002*/ 	.short	(.L_1 - .L_0)
	.align		4
.L_0:
        /*0004*/ 	.word	index@(_Z15vectorMulKernelPKfS0_Pfi)
        /*0008*/ 	.word	0x0000000c


	//----- nvinfo : EIATTR_FRAME_SIZE
	.align		4
.L_1:
        /*000c*/ 	.byte	0x04, 0x11
        /*000e*/ 	.short	(.L_3 - .L_2)
	.align		4
.L_2:
        /*0010*/ 	.word	index@(_Z15vectorMulKernelPKfS0_Pfi)
        /*0014*/ 	.word	0x00000000


	//----- nvinfo : EIATTR_REGCOUNT
	.align		4
.L_3:
        /*0018*/ 	.byte	0x04, 0x2f
        /*001a*/ 	.short	(.L_5 - .L_4)
	.align		4
.L_4:
        /*001c*/ 	.word	index@(_Z20matrixMulKernelNaivePKfS0_Pfiii)
        /*0020*/ 	.word	0x00000020


	//----- nvinfo : EIATTR_FRAME_SIZE
	.align		4
.L_5:
        /*0024*/ 	.byte	0x04, 0x11
        /*0026*/ 	.short	(.L_7 - .L_6)
	.align		4
.L_6:
        /*0028*/ 	.word	index@(_Z20matrixMulKernelNaivePKfS0_Pfiii)
        /*002c*/ 	.word	0x00000000


	//----- nvinfo : EIATTR_REGCOUNT
	.align		4
.L_7:
        /*0030*/ 	.byte	0x04, 0x2f
        /*0032*/ 	.short	(.L_9 - .L_8)
	.align		4
.L_8:
        /*0034*/ 	.word	index@(_Z20matrixMulKernelTiledPKfS0_Pfiii)
        /*0038*/ 	.word	0x00000020


	//----- nvinfo : EIATTR_FRAME_SIZE
	.align		4
.L_9:
        /*003c*/ 	.byte	0x04, 0x11
        /*003e*/ 	.short	(.L_11 - .L_10)
	.align		4
.L_10:
        /*0040*/ 	.word	index@(_Z20matrixMulKernelTiledPKfS0_Pfiii)
        /*0044*/ 	.word	0x00000000


	//----- nvinfo : EIATTR_MIN_STACK_SIZE
	.align		4
.L_11:
        /*0048*/ 	.byte	0x04, 0x12
        /*004a*/ 	.short	(.L_13 - .L_12)
	.align		4
.L_12:
        /*004c*/ 	.word	index@(_Z20matrixMulKernelTiledPKfS0_Pfiii)
        /*0050*/ 	.word	0x00000000


	//----- nvinfo : EIATTR_MIN_STACK_SIZE
	.align		4
.L_13:
        /*0054*/ 	.byte	0x04, 0x12
        /*0056*/ 	.short	(.L_15 - .L_14)
	.align		4
.L_14:
        /*0058*/ 	.word	index@(_Z20matrixMulKernelNaivePKfS0_Pfiii)
        /*005c*/ 	.word	0x00000000


	//----- nvinfo : EIATTR_MIN_STACK_SIZE
	.align		4
.L_15:
        /*0060*/ 	.byte	0x04, 0x12
        /*0062*/ 	.short	(.L_17 - .L_16)
	.align		4
.L_16:
        /*0064*/ 	.word	index@(_Z15vectorMulKernelPKfS0_Pfi)
        /*0068*/ 	.word	0x00000000
.L_17:


//--------------------- .nv.compat                --------------------------
	.section	.nv.compat,"",@"SHT_CUDA_COMPAT_INFO"
	.align	4
        /*0000*/ 	.byte	0x02, 0x09, 0x00, 0x00, 0x02, 0x02, 0x01, 0x00, 0x02, 0x05, 0x05, 0x00, 0x03, 0x07, 0x01, 0x01
        /*0010*/ 	.byte	0x02, 0x03, 0x00, 0x00, 0x02, 0x06, 0x01, 0x00, 0x04, 0x0b, 0x08, 0x00, 0x09, 0x00, 0x00, 0x00
        /*0020*/ 	.byte	0x00, 0x00, 0x00, 0x00


//--------------------- .nv.info._Z20matrixMulKernelTiledPKfS0_Pfiii --------------------------
	.section	.nv.info._Z20matrixMulKernelTiledPKfS0_Pfiii,"",@"SHT_CUDA_INFO"
	.sectionflags	@""
	.align	4


	//----- nvinfo : EIATTR_CUDA_API_VERSION
	.align		4
        /*0000*/ 	.byte	0x04, 0x37
        /*0002*/ 	.short	(.L_19 - .L_18)
.L_18:
        /*0004*/ 	.word	0x00000082


	//----- nvinfo : EIATTR_KPARAM_INFO
	.align		4
.L_19:
        /*0008*/ 	.byte	0x04, 0x17
        /*000a*/ 	.short	(.L_21 - .L_20)
.L_20:
        /*000c*/ 	.word	0x00000000
        /*0010*/ 	.short	0x0005
        /*0012*/ 	.short	0x0020
        /*0014*/ 	.byte	0x00, 0xf0, 0x11, 0x00


	//----- nvinfo : EIATTR_KPARAM_INFO
	.align		4
.L_21:
        /*0018*/ 	.byte	0x04, 0x17
        /*001a*/ 	.short	(.L_23 - .L_22)
.L_22:
        /*001c*/ 	.word	0x00000000
        /*0020*/ 	.short	0x0004
        /*0022*/ 	.short	0x001c
        /*0024*/ 	.byte	0x00, 0xf0, 0x11, 0x00


	//----- nvinfo : EIATTR_KPARAM_INFO
	.align		4
.L_23:
        /*0028*/ 	.byte	0x04, 0x17
        /*002a*/ 	.short	(.L_25 - .L_24)
.L_24:
        /*002c*/ 	.word	0x00000000
        /*0030*/ 	.short	0x0003
        /*0032*/ 	.short	0x0018
        /*0034*/ 	.byte	0x00, 0xf0, 0x11, 0x00


	//----- nvinfo : EIATTR_KPARAM_INFO
	.align		4
.L_25:
        /*0038*/ 	.byte	0x04, 0x17
        /*003a*/ 	.short	(.L_27 - .L_26)
.L_26:
        /*003c*/ 	.word	0x00000000
        /*0040*/ 	.short	0x0002
        /*0042*/ 	.short	0x0010
        /*0044*/ 	.byte	0x00, 0xf5, 0x21, 0x00


	//----- nvinfo : EIATTR_KPARAM_INFO
	.align		4
.L_27:
        /*0048*/ 	.byte	0x04, 0x17
        /*004a*/ 	.short	(.L_29 - .L_28)
.L_28:
        /*004c*/ 	.word	0x00000000
        /*0050*/ 	.short	0x0001
        /*0052*/ 	.short	0x0008
        /*0054*/ 	.byte	0x00, 0xf5, 0x21, 0x00


	//----- nvinfo : EIATTR_KPARAM_INFO
	.align		4
.L_29:
        /*0058*/ 	.byte	0x04, 0x17
        /*005a*/ 	.short	(.L_31 - .L_30)
.L_30:
        /*005c*/ 	.word	0x00000000
        /*0060*/ 	.short	0x0000
        /*0062*/ 	.short	0x0000
        /*0064*/ 	.byte	0x00, 0xf5, 0x21, 0x00


	//----- nvinfo : EIATTR_SPARSE_MMA_MASK
	.align		4
.L_31:
        /*0068*/ 	.byte	0x03, 0x50
        /*006a*/ 	.short	0x0000


	//----- nvinfo : EIATTR_MAXREG_COUNT
	.align		4
        /*006c*/ 	.byte	0x03, 0x1b
        /*006e*/ 	.short	0x00ff


	//----- nvinfo : EIATTR_NUM_BARRIERS
	.align		4
        /*0070*/ 	.byte	0x02, 0x4c
        /*0072*/ 	.byte	0x01
	.zero		1


	//----- nvinfo : EIATTR_MERCURY_ISA_VERSION
	.align		4
        /*0074*/ 	.byte	0x03, 0x5f
        /*0076*/ 	.short	0x0101


	//----- nvinfo : EIATTR_VRC_CTA_INIT_COUNT
	.align		4
        /*0078*/ 	.byte	0x02, 0x4a
	.zero		1
	.zero		1


	//----- nvinfo : EIATTR_EXIT_INSTR_OFFSETS
	.align		4
        /*007c*/ 	.byte	0x04, 0x1c
        /*007e*/ 	.short	(.L_33 - .L_32)


	//   ....[0]....
.L_32:
        /*0080*/ 	.word	0x00000820


	//   ....[1]....
        /*0084*/ 	.word	0x00000870


	//----- nvinfo : EIATTR_CBANK_PARAM_SIZE
	.align		4
.L_33:
        /*0088*/ 	.byte	0x03, 0x19
        /*008a*/ 	.short	0x0024


	//----- nvinfo : EIATTR_PARAM_CBANK
	.align		4
        /*008c*/ 	.byte	0x04, 0x0a
        /*008e*/ 	.short	(.L_35 - .L_34)
	.align		4
.L_34:
        /*0090*/ 	.word	index@(.nv.constant0._Z20matrixMulKernelTiledPKfS0_Pfiii)
        /*0094*/ 	.short	0x0380
        /*0096*/ 	.short	0x0024


	//----- nvinfo : EIATTR_SW_WAR
	.align		4
.L_35:
        /*0098*/ 	.byte	0x04, 0x36
        /*009a*/ 	.short	(.L_37 - .L_36)
.L_36:
        /*009c*/ 	.word	0x00000008
.L_37:


//--------------------- .nv.info._Z20matrixMulKernelNaivePKfS0_Pfiii --------------------------
	.section	.nv.info._Z20matrixMulKernelNaivePKfS0_Pfiii,"",@"SHT_CUDA_INFO"
	.sectionflags	@""
	.align	4


	//----- nvinfo : EIATTR_CUDA_API_VERSION
	.align		4
        /*0000*/ 	.byte	0x04, 0x37
        /*0002*/ 	.short	(.L_39 - .L_38)
.L_38:
        /*0004*/ 	.word	0x00000082


	//----- nvinfo : EIATTR_KPARAM_INFO
	.align		4
.L_39:
        /*0008*/ 	.byte	0x04, 0x17
        /*000a*/ 	.short	(.L_41 - .L_40)
.L_40:
        /*000c*/ 	.word	0x00000000
        /*0010*/ 	.short	0x0005
        /*0012*/ 	.short	0x0020
        /*0014*/ 	.byte	0x00, 0xf0, 0x11, 0x00


	//----- nvinfo : EIATTR_KPARAM_INFO
	.align		4
.L_41:
        /*0018*/ 	.byte	0x04, 0x17
        /*001a*/ 	.short	(.L_43 - .L_42)
.L_42:
        /*001c*/ 	.word	0x00000000
        /*0020*/ 	.short	0x0004
        /*0022*/ 	.short	0x001c
        /*0024*/ 	.byte	0x00, 0xf0, 0x11, 0x00


	//----- nvinfo : EIATTR_KPARAM_INFO
	.align		4
.L_43:
        /*0028*/ 	.byte	0x04, 0x17
        /*002a*/ 	.short	(.L_45 - .L_44)
.L_44:
        /*002c*/ 	.word	0x00000000
        /*0030*/ 	.short	0x0003
        /*0032*/ 	.short	0x0018
        /*0034*/ 	.byte	0x00, 0xf0, 0x11, 0x00


	//----- nvinfo : EIATTR_KPARAM_INFO
	.align		4
.L_45:
        /*0038*/ 	.byte	0x04, 0x17
        /*003a*/ 	.short	(.L_47 - .L_46)
.L_46:
        /*003c*/ 	.word	0x00000000
        /*0040*/ 	.short	0x0002
        /*0042*/ 	.short	0x0010
        /*0044*/ 	.byte	0x00, 0xf5, 0x21, 0x00


	//----- nvinfo : EIATTR_KPARAM_INFO
	.align		4
.L_47:
        /*0048*/ 	.byte	0x04, 0x17
        /*004a*/ 	.short	(.L_49 - .L_48)
.L_48:
        /*004c*/ 	.word	0x00000000
        /*0050*/ 	.short	0x0001
        /*0052*/ 	.short	0x0008
        /*0054*/ 	.byte	0x00, 0xf5, 0x21, 0x00


	//----- nvinfo : EIATTR_KPARAM_INFO
	.align		4
.L_49:
        /*0058*/ 	.byte	0x04, 0x17
        /*005a*/ 	.short	(.L_51 - .L_50)
.L_50:
        /*005c*/ 	.word	0x00000000
        /*0060*/ 	.short	0x0000
        /*0062*/ 	.short	0x0000
        /*0064*/ 	.byte	0x00, 0xf5, 0x21, 0x00


	//----- nvinfo : EIATTR_SPARSE_MMA_MASK
	.align		4
.L_51:
        /*0068*/ 	.byte	0x03, 0x50
        /*006a*/ 	.short	0x0000


	//----- nvinfo : EIATTR_MAXREG_COUNT
	.align		4
        /*006c*/ 	.byte	0x03, 0x1b
        /*006e*/ 	.short	0x00ff


	//----- nvinfo : EIATTR_MERCURY_ISA_VERSION
	.align		4
        /*0070*/ 	.byte	0x03, 0x5f
        /*0072*/ 	.short	0x0101


	//----- nvinfo : EIATTR_VRC_CTA_INIT_COUNT
	.align		4
        /*0074*/ 	.byte	0x02, 0x4a
	.zero		1
	.zero		1


	//----- nvinfo : EIATTR_EXIT_INSTR_OFFSETS
	.align		4
        /*0078*/ 	.byte	0x04, 0x1c
        /*007a*/ 	.short	(.L_53 - .L_52)


	//   ....[0]....
.L_52:
        /*007c*/ 	.word	0x000000c0


	//   ....[1]....
        /*0080*/ 	.word	0x000008e0


	//----- nvinfo : EIATTR_CBANK_PARAM_SIZE
	.align		4
.L_53:
        /*0084*/ 	.byte	0x03, 0x19
        /*0086*/ 	.short	0x0024


	//----- nvinfo : EIATTR_PARAM_CBANK
	.align		4
        /*0088*/ 	.byte	0x04, 0x0a
        /*008a*/ 	.short	(.L_55 - .L_54)
	.align		4
.L_54:
        /*008c*/ 	.word	index@(.nv.constant0._Z20matrixMulKernelNaivePKfS0_Pfiii)
        /*0090*/ 	.short	0x0380
        /*0092*/ 	.short	0x0024


	//----- nvinfo : EIATTR_SW_WAR
	.align		4
.L_55:
        /*0094*/ 	.byte	0x04, 0x36
        /*0096*/ 	.short	(.L_57 - .L_56)
.L_56:
        /*0098*/ 	.word	0x00000008
.L_57:


//--------------------- .nv.info._Z15vectorMulKernelPKfS0_Pfi --------------------------
	.section	.nv.info._Z15vectorMulKernelPKfS0_Pfi,"",@"SHT_CUDA_INFO"
	.sectionflags	@""
	.align	4


	//----- nvinfo : EIATTR_CUDA_API_VERSION
	.align		4
        /*0000*/ 	.byte	0x04, 0x37
        /*0002*/ 	.short	(.L_59 - .L_58)
.L_58:
        /*0004*/ 	.word	0x00000082


	//----- nvinfo : EIATTR_KPARAM_INFO
	.align		4
.L_59:
        /*0008*/ 	.byte	0x04, 0x17
        /*000a*/ 	.short	(.L_61 - .L_60)
.L_60:
        /*000c*/ 	.word	0x00000000
        /*0010*/ 	.short	0x0003
        /*0012*/ 	.short	0x0018
        /*0014*/ 	.byte	0x00, 0xf0, 0x11, 0x00


	//----- nvinfo : EIATTR_KPARAM_INFO
	.align		4
.L_61:
        /*0018*/ 	.byte	0x04, 0x17
        /*001a*/ 	.short	(.L_63 - .L_62)
.L_62:
        /*001c*/ 	.word	0x00000000
        /*0020*/ 	.short	0x0002
        /*0022*/ 	.short	0x0010
        /*0024*/ 	.byte	0x00, 0xf5, 0x21, 0x00


	//----- nvinfo : EIATTR_KPARAM_INFO
	.align		4
.L_63:
        /*0028*/ 	.byte	0x04, 0x17
        /*002a*/ 	.short	(.L_65 - .L_64)
.L_64:
        /*002c*/ 	.word	0x00000000
        /*0030*/ 	.short	0x0001
        /*0032*/ 	.short	0x0008
        /*0034*/ 	.byte	0x00, 0xf5, 0x21, 0x00


	//----- nvinfo : EIATTR_KPARAM_INFO
	.align		4
.L_65:
        /*0038*/ 	.byte	0x04, 0x17
        /*003a*/ 	.short	(.L_67 - .L_66)
.L_66:
        /*003c*/ 	.word	0x00000000
        /*0040*/ 	.short	0x0000
        /*0042*/ 	.short	0x0000
        /*0044*/ 	.byte	0x00, 0xf5, 0x21, 0x00


	//----- nvinfo : EIATTR_SPARSE_MMA_MASK
	.align		4
.L_67:
        /*0048*/ 	.byte	0x03, 0x50
        /*004a*/ 	.short	0x0000


	//----- nvinfo : EIATTR_MAXREG_COUNT
	.align		4
        /*004c*/ 	.byte	0x03, 0x1b
        /*004e*/ 	.short	0x00ff


	//----- nvinfo : EIATTR_MERCURY_ISA_VERSION
	.align		4
        /*0050*/ 	.byte	0x03, 0x5f
        /*0052*/ 	.short	0x0101


	//----- nvinfo : EIATTR_VRC_CTA_INIT_COUNT
	.align		4
        /*0054*/ 	.byte	0x02, 0x4a
	.zero		1
	.zero		1


	//----- nvinfo : EIATTR_EXIT_INSTR_OFFSETS
	.align		4
        /*0058*/ 	.byte	0x04, 0x1c
        /*005a*/ 	.short	(.L_69 - .L_68)


	//   ....[0]....
.L_68:
        /*005c*/ 	.word	0x00000070


	//   ....[1]....
        /*0060*/ 	.word	0x00000130


	//----- nvinfo : EIATTR_CBANK_PARAM_SIZE
	.align		4
.L_69:
        /*0064*/ 	.byte	0x03, 0x19
        /*0066*/ 	.short	0x001c


	//----- nvinfo : EIATTR_PARAM_CBANK
	.align		4
        /*0068*/ 	.byte	0x04, 0x0a
        /*006a*/ 	.short	(.L_71 - .L_70)
	.align		4
.L_70:
        /*006c*/ 	.word	index@(.nv.constant0._Z15vectorMulKernelPKfS0_Pfi)
        /*0070*/ 	.short	0x0380
        /*0072*/ 	.short	0x001c


	//----- nvinfo : EIATTR_SW_WAR
	.align		4
.L_71:
        /*0074*/ 	.byte	0x04, 0x36
        /*0076*/ 	.short	(.L_73 - .L_72)
.L_72:
        /*0078*/ 	.word	0x00000008
.L_73:


//--------------------- .nv.callgraph             --------------------------
	.section	.nv.callgraph,"",@"SHT_CUDA_CALLGRAPH"
	.align	4
	.sectionentsize	8
	.align		4
        /*0000*/ 	.word	0x00000000
	.align		4
        /*0004*/ 	.word	0xffffffff
	.align		4
        /*0008*/ 	.word	0x00000000
	.align		4
        /*000c*/ 	.word	0xfffffffe
	.align		4
        /*0010*/ 	.word	0x00000000
	.align		4
        /*0014*/ 	.word	0xfffffffd
	.align		4
        /*0018*/ 	.word	0x00000000
	.align		4
        /*001c*/ 	.word	0xfffffffc


//--------------------- .text._Z20matrixMulKernelTiledPKfS0_Pfiii --------------------------
	.section	.text._Z20matrixMulKernelTiledPKfS0_Pfiii,"ax",@progbits
	.align	128
        .global         _Z20matrixMulKernelTiledPKfS0_Pfiii
        .type           _Z20matrixMulKernelTiledPKfS0_Pfiii,@function
        .size           _Z20matrixMulKernelTiledPKfS0_Pfiii,(.L_x_9 - _Z20matrixMulKernelTiledPKfS0_Pfiii)
        .other          _Z20matrixMulKernelTiledPKfS0_Pfiii,@"STO_CUDA_ENTRY STV_DEFAULT"
_Z20matrixMulKernelTiledPKfS0_Pfiii:
.text._Z20matrixMulKernelTiledPKfS0_Pfiii:
[----:B------:R-:W-:Y:S01]  /*0000*/  LDC R1, c[0x0][0x37c] ;  /* 0x0000df00ff017b82 */ /* 0x000fe20000000800 */
[----:B------:R-:W0:Y:S01]  /*0010*/  S2R R18, SR_CTAID.Y ;  /* 0x0000000000127919 */ /* 0x000e220000002600 */
[----:B------:R-:W1:Y:S01]  /*0020*/  LDCU UR10, c[0x0][0x3a0] ;  /* 0x00007400ff0a77ac */ /* 0x000e620008000800 */
[----:B------:R-:W-:Y:S01]  /*0030*/  HFMA2 R21, -RZ, RZ, 0, 0 ;  /* 0x00000000ff157431 */ /* 0x000fe200000001ff */
[----:B------:R-:W0:Y:S01]  /*0040*/  S2R R17, SR_TID.Y ;  /* 0x0000000000117919 */ /* 0x000e220000002200 */
[----:B------:R-:W2:Y:S01]  /*0050*/  LDCU.64 UR8, c[0x0][0x358] ;  /* 0x00006b00ff0877ac */ /* 0x000ea20008000a00 */
[----:B------:R-:W3:Y:S01]  /*0060*/  S2R R2, SR_CTAID.X ;  /* 0x0000000000027919 */ /* 0x000ee20000002500 */
[----:B------:R-:W3:Y:S01]  /*0070*/  S2R R16, SR_TID.X ;  /* 0x0000000000107919 */ /* 0x000ee20000002100 */
[----:B-1----:R-:W-:Y:S01]  /*0080*/  UISETP.GE.AND UP0, UPT, UR10, 0x1, UPT ;  /* 0x000000010a00788c */ /* 0x002fe2000bf06270 */
[----:B0-----:R-:W-:Y:S02]  /*0090*/  LEA R18, R18, R17, 0x5 ;  /* 0x0000001112127211 */ /* 0x001fe400078e28ff */
[----:B---3--:R-:W-:-:S06]  /*00a0*/  LEA R19, R2, R16, 0x5 ;  /* 0x0000001002137211 */ /* 0x008fcc00078e28ff */
[----:B--2---:R-:W-:Y:S05]  /*00b0*/  BRA.U !UP0, `(.L_x_0) ;  /* 0x0000000508cc7547 */ /* 0x004fea000b800000 */
[----:B------:R-:W0:Y:S01]  /*00c0*/  S2UR UR7, SR_CgaCtaId ;  /* 0x00000000000779c3 */ /* 0x000e220000008800 */
[----:B------:R-:W1:Y:S01]  /*00d0*/  LDCU UR11, c[0x0][0x39c] ;  /* 0x00007380ff0b77ac */ /* 0x000e620008000800 */
[----:B------:R-:W-:Y:S01]  /*00e0*/  MOV R21, RZ ;  /* 0x000000ff00157202 */ /* 0x000fe20000000f00 */
[----:B------:R-:W-:Y:S01]  /*00f0*/  IMAD R6, R18, UR10, R16 ;  /* 0x0000000a12067c24 */ /* 0x000fe2000f8e0210 */
[----:B------:R-:W-:Y:S01]  /*0100*/  UMOV UR5, 0x400 ;  /* 0x0000040000057882 */ /* 0x000fe20000000000 */
[----:B------:R-:W-:-:S03]  /*0110*/  UIADD3 UR4, UPT, UPT, UR10, 0x1f, URZ ;  /* 0x0000001f0a047890 */ /* 0x000fc6000fffe0ff */
[----:B------:R-:W2:Y:S01]  /*0120*/  LDC R0, c[0x0][0x39c] ;  /* 0x0000e700ff007b82 */ /* 0x000ea20000000800 */
[----:B------:R-:W-:Y:S02]  /*0130*/  UIADD3 UR6, UPT, UPT, UR5, 0x1000, URZ ;  /* 0x0000100005067890 */ /* 0x000fe4000fffe0ff */
[----:B------:R-:W-:Y:S01]  /*0140*/  USHF.R.U32.HI UR4, URZ, 0x5, UR4 ;  /* 0x00000005ff047899 */ /* 0x000fe20008011604 */
[----:B------:R-:W3:Y:S01]  /*0150*/  LDCU UR13, c[0x0][0x3a0] ;  /* 0x00007400ff0d77ac */ /* 0x000ee20008000800 */
[----:B------:R-:W4:Y:S01]  /*0160*/  LDCU UR12, c[0x0][0x398] ;  /* 0x00007300ff0c77ac */ /* 0x000f220008000800 */
[----:B-1----:R-:W-:Y:S01]  /*0170*/  IMAD R7, R17, UR11, R16 ;  /* 0x0000000b11077c24 */ /* 0x002fe2000f8e0210 */
[----:B------:R-:W-:Y:S02]  /*0180*/  UIADD3 UR4, UPT, UPT, -UR4, URZ, URZ ;  /* 0x000000ff04047290 */ /* 0x000fe4000fffe1ff */
[----:B0-----:R-:W-:Y:S02]  /*0190*/  ULEA UR5, UR7, UR5, 0x18 ;  /* 0x0000000507057291 */ /* 0x001fe4000f8ec0ff */
[----:B------:R-:W-:Y:S01]  /*01a0*/  LEA R7, R2, R7, 0x5 ;  /* 0x0000000702077211 */ /* 0x000fe200078e28ff */
[----:B------:R-:W-:-:S03]  /*01b0*/  ULEA UR6, UR7, UR6, 0x18 ;  /* 0x0000000607067291 */ /* 0x000fc6000f8ec0ff */
[----:B------:R-:W-:-:S03]  /*01c0*/  LEA R5, R17, UR5, 0x7 ;  /* 0x0000000511057c11 */ /* 0x000fc6000f8e38ff */
[C---:B------:R-:W-:Y:S02]  /*01d0*/  LEA R3, R16.reuse, UR6, 0x2 ;  /* 0x0000000610037c11 */ /* 0x040fe4000f8e10ff */
[----:B------:R-:W-:Y:S02]  /*01e0*/  LEA R4, R16, R5, 0x2 ;  /* 0x0000000510047211 */ /* 0x000fe400078e10ff */
[----:B---34-:R-:W-:-:S07]  /*01f0*/  LEA R2, R17, R3, 0x7 ;  /* 0x0000000311027211 */ /* 0x018fce00078e38ff */
.L_x_1:
[----:B------:R-:W-:Y:S01]  /*0200*/  ISETP.GE.U32.AND P1, PT, R16, UR13, PT ;  /* 0x0000000d10007c0c */ /* 0x000fe2000bf26070 */
[----:B------:R-:W-:Y:S01]  /*0210*/  HFMA2 R24, -RZ, RZ, 0, 0 ;  /* 0x00000000ff187431 */ /* 0x000fe200000001ff */
[----:B------:R-:W-:Y:S02]  /*0220*/  ISETP.GE.U32.AND P0, PT, R17, UR13, PT ;  /* 0x0000000d11007c0c */ /* 0x000fe4000bf06070 */
[----:B------:R-:W-:Y:S02]  /*0230*/  ISETP.GE.OR P1, PT, R18, UR12, P1 ;  /* 0x0000000c12007c0c */ /* 0x000fe40008f26670 */
[----:B--2---:R-:W-:Y:S02]  /*0240*/  ISETP.GE.OR P0, PT, R19, R0, P0 ;  /* 0x000000001300720c */ /* 0x004fe40000706670 */
[----:B------:R-:W-:-:S09]  /*0250*/  MOV R29, RZ ;  /* 0x000000ff001d7202 */ /* 0x000fd20000000f00 */
[----:B------:R-:W0:Y:S08]  /*0260*/  @!P1 LDC.64 R10, c[0x0][0x380] ;  /* 0x0000e000ff0a9b82 */ /* 0x000e300000000a00 */
[----:B------:R-:W1:Y:S01]  /*0270*/  @!P0 LDC.64 R8, c[0x0][0x388] ;  /* 0x0000e200ff088b82 */ /* 0x000e620000000a00 */
[----:B0-----:R-:W-:-:S05]  /*0280*/  @!P1 IMAD.WIDE.U32 R10, R6, 0x4, R10 ;  /* 0x00000004060a9825 */ /* 0x001fca00078e000a */
[----:B------:R-:W2:Y:S01]  /*0290*/  @!P1 LDG.E R29, desc[UR8][R10.64] ;  /* 0x000000080a1d9981 */ /* 0x000ea2000c1e1900 */
[----:B-1----:R-:W-:-:S05]  /*02a0*/  @!P0 IMAD.WIDE.U32 R22, R7, 0x4, R8 ;  /* 0x0000000407168825 */ /* 0x002fca00078e0008 */
[----:B------:R-:W3:Y:S01]  /*02b0*/  @!P0 LDG.E R24, desc[UR8][R22.64] ;  /* 0x0000000816188981 */ /* 0x000ee2000c1e1900 */
[----:B------:R-:W-:-:S04]  /*02c0*/  UIADD3 UR4, UPT, UPT, UR4, 0x1, URZ ;  /* 0x0000000104047890 */ /* 0x000fc8000fffe0ff */
[----:B------:R-:W-:Y:S01]  /*02d0*/  UISETP.NE.AND UP0, UPT, UR4, URZ, UPT ;  /* 0x000000ff0400728c */ /* 0x000fe2000bf05270 */
[----:B------:R-:W-:Y:S01]  /*02e0*/  IADD3 R17, PT, PT, R17, 0x20, RZ ;  /* 0x0000002011117810 */ /* 0x000fe20007ffe0ff */
[----:B--2---:R-:W-:Y:S04]  /*02f0*/  STS [R4], R29 ;  /* 0x0000001d04007388 */ /* 0x004fe80000000800 */
[----:B---3--:R-:W-:Y:S01]  /*0300*/  STS [R2], R24 ;  /* 0x0000001802007388 */ /* 0x008fe20000000800 */
[----:B------:R-:W-:Y:S06]  /*0310*/  BAR.SYNC.DEFER_BLOCKING 0x0 ;  /* 0x0000000000007b1d */ /* 0x000fec0000010000 */
[----:B------:R-:W-:Y:S04]  /*0320*/  LDS R28, [R3] ;  /* 0x00000000031c7984 */ /* 0x000fe80000000800 */
[----:B------:R-:W0:Y:S04]  /*0330*/  LDS.128 R12, [R5] ;  /* 0x00000000050c7984 */ /* 0x000e280000000c00 */
[----:B------:R-:W1:Y:S04]  /*0340*/  LDS R23, [R3+0x80] ;  /* 0x0000800003177984 */ /* 0x000e680000000800 */
[----:B------:R-:W2:Y:S04]  /*0350*/  LDS R27, [R3+0x100] ;  /* 0x00010000031b7984 */ /* 0x000ea80000000800 */
[----:B------:R-:W3:Y:S04]  /*0360*/  LDS R26, [R3+0x180] ;  /* 0x00018000031a7984 */ /* 0x000ee80000000800 */
[----:B------:R-:W-:Y:S04]  /*0370*/  LDS R25, [R3+0x200] ;  /* 0x0002000003197984 */ /* 0x000fe80000000800 */
[----:B------:R-:W4:Y:S04]  /*0380*/  LDS.128 R8, [R5+0x10] ;  /* 0x0000100005087984 */ /* 0x000f280000000c00 */
[----:B------:R-:W5:Y:S04]  /*0390*/  LDS R20, [R3+0x280] ;  /* 0x0002800003147984 */ /* 0x000f680000000800 */
[----:B------:R-:W-:Y:S04]  /*03a0*/  LDS R24, [R3+0x380] ;  /* 0x0003800003187984 */ /* 0x000fe80000000800 */
[----:B------:R-:W-:Y:S01]  /*03b0*/  LDS R22, [R3+0x480] ;  /* 0x0004800003167984 */ /* 0x000fe20000000800 */
[----:B0-----:R-:W-:-:S03]  /*03c0*/  FFMA R12, R12, R28, R21 ;  /* 0x0000001c0c0c7223 */ /* 0x001fc60000000015 */
[----:B------:R-:W0:Y:S01]  /*03d0*/  LDS R21, [R3+0x300] ;  /* 0x0003000003157984 */ /* 0x000e220000000800 */
[----:B-1----:R-:W-:-:S03]  /*03e0*/  FFMA R12, R23, R13, R12 ;  /* 0x0000000d170c7223 */ /* 0x002fc6000000000c */
[----:B------:R-:W-:Y:S01]  /*03f0*/  LDS R23, [R3+0x400] ;  /* 0x0004000003177984 */ /* 0x000fe20000000800 */
[----:B--2---:R-:W-:-:S04]  /*0400*/  FFMA R27, R27, R14, R12 ;  /* 0x0000000e1b1b7223 */ /* 0x004fc8000000000c */
[----:B---3--:R-:W-:Y:S02]  /*0410*/  FFMA R27, R26, R15, R27 ;  /* 0x0000000f1a1b7223 */ /* 0x008fe4000000001b */
[----:B------:R-:W1:Y:S04]  /*0420*/  LDS.128 R12, [R5+0x20] ;  /* 0x00002000050c7984 */ /* 0x000e680000000c00 */
[----:B------:R-:W-:Y:S01]  /*0430*/  LDS R26, [R3+0x580] ;  /* 0x00058000031a7984 */ /* 0x000fe20000000800 */
[----:B----4-:R-:W-:-:S03]  /*0440*/  FFMA R27, R8, R25, R27 ;  /* 0x00000019081b7223 */ /* 0x010fc6000000001b */
[----:B------:R-:W2:Y:S01]  /*0450*/  LDS R25, [R3+0x500] ;  /* 0x0005000003197984 */ /* 0x000ea20000000800 */
[----:B-----5:R-:W-:-:S04]  /*0460*/  FFMA R20, R20, R9, R27 ;  /* 0x0000000914147223 */ /* 0x020fc8000000001b */
[----:B0-----:R-:W-:Y:S02]  /*0470*/  FFMA R21, R21, R10, R20 ;  /* 0x0000000a15157223 */ /* 0x001fe40000000014 */
[----:B------:R-:W-:Y:S02]  /*0480*/  LDS R20, [R3+0x680] ;  /* 0x0006800003147984 */ /* 0x000fe40000000800 */
[----:B------:R-:W-:Y:S02]  /*0490*/  FFMA R27, R24, R11, R21 ;  /* 0x0000000b181b7223 */ /* 0x000fe40000000015 */
[----:B------:R-:W-:Y:S04]  /*04a0*/  LDS R21, [R3+0x600] ;  /* 0x0006000003157984 */ /* 0x000fe80000000800 */
[----:B------:R-:W0:Y:S01]  /*04b0*/  LDS.128 R8, [R5+0x30] ;  /* 0x0000300005087984 */ /* 0x000e220000000c00 */
[----:B-1----:R-:W-:-:S03]  /*04c0*/  FFMA R27, R12, R23, R27 ;  /* 0x000000170c1b7223 */ /* 0x002fc6000000001b */
[----:B------:R-:W1:Y:S01]  /*04d0*/  LDS R23, [R3+0x700] ;  /* 0x0007000003177984 */ /* 0x000e620000000800 */
[----:B------:R-:W-:-:S03]  /*04e0*/  FFMA R22, R22, R13, R27 ;  /* 0x0000000d16167223 */ /* 0x000fc6000000001b */
[----:B------:R-:W3:Y:S01]  /*04f0*/  LDS R24, [R3+0x780] ;  /* 0x0007800003187984 */ /* 0x000ee20000000800 */
[----:B--2---:R-:W-:-:S03]  /*0500*/  FFMA R25, R25, R14, R22 ;  /* 0x0000000e19197223 */ /* 0x004fc60000000016 */
[----:B------:R-:W-:Y:S01]  /*0510*/  LDS R22, [R3+0x880] ;  /* 0x0008800003167984 */ /* 0x000fe20000000800 */
[----:B------:R-:W-:-:S03]  /*0520*/  FFMA R27, R26, R15, R25 ;  /* 0x0000000f1a1b7223 */ /* 0x000fc60000000019 */
[----:B------:R-:W-:Y:S04]  /*0530*/  LDS R25, [R3+0x800] ;  /* 0x0008000003197984 */ /* 0x000fe80000000800 */
[----:B------:R-:W2:Y:S04]  /*0540*/  LDS.128 R12, [R5+0x40] ;  /* 0x00004000050c7984 */ /* 0x000ea80000000c00 */
[----:B------:R-:W-:Y:S01]  /*0550*/  LDS R26, [R3+0x980] ;  /* 0x00098000031a7984 */ /* 0x000fe20000000800 */
[----:B0-----:R-:W-:-:S03]  /*0560*/  FFMA R27, R8, R21, R27 ;  /* 0x00000015081b7223 */ /* 0x001fc6000000001b */
[----:B------:R-:W0:Y:S01]  /*0570*/  LDS R21, [R3+0x900] ;  /* 0x0009000003157984 */ /* 0x000e220000000800 */
[----:B------:R-:W-:-:S04]  /*0580*/  FFMA R20, R20, R9, R27 ;  /* 0x0000000914147223 */ /* 0x000fc8000000001b */
[----:B-1----:R-:W-:Y:S02]  /*0590*/  FFMA R23, R23, R10, R20 ;  /* 0x0000000a17177223 */ /* 0x002fe40000000014 */
[----:B------:R-:W-:Y:S02]  /*05a0*/  LDS R20, [R3+0xa80] ;  /* 0x000a800003147984 */ /* 0x000fe40000000800 */
[----:B---3--:R-:W-:Y:S02]  /*05b0*/  FFMA R27, R24, R11, R23 ;  /* 0x0000000b181b7223 */ /* 0x008fe40000000017 */
[----:B------:R-:W-:Y:S04]  /*05c0*/  LDS R23, [R3+0xa00] ;  /* 0x000a000003177984 */ /* 0x000fe80000000800 */
[----:B------:R-:W1:Y:S01]  /*05d0*/  LDS.128 R8, [R5+0x50] ;  /* 0x0000500005087984 */ /* 0x000e620000000c00 */
[----:B--2---:R-:W-:-:S03]  /*05e0*/  FFMA R27, R12, R25, R27 ;  /* 0x000000190c1b7223 */ /* 0x004fc6000000001b */
[----:B------:R-:W2:Y:S01]  /*05f0*/  LDS R25, [R3+0xb00] ;  /* 0x000b000003197984 */ /* 0x000ea20000000800 */
[----:B------:R-:W-:-:S03]  /*0600*/  FFMA R12, R22, R13, R27 ;  /* 0x0000000d160c7223 */ /* 0x000fc6000000001b */
[----:B------:R-:W3:Y:S04]  /*0610*/  LDS R22, [R3+0xb80] ;  /* 0x000b800003167984 */ /* 0x000ee80000000800 */
[----:B------:R-:W-:Y:S01]  /*0620*/  LDS R24, [R3+0xc80] ;  /* 0x000c800003187984 */ /* 0x000fe20000000800 */
[----:B0-----:R-:W-:-:S04]  /*0630*/  FFMA R21, R21, R14, R12 ;  /* 0x0000000e15157223 */ /* 0x001fc8000000000c */
[----:B------:R-:W-:Y:S02]  /*0640*/  FFMA R27, R26, R15, R21 ;  /* 0x0000000f1a1b7223 */ /* 0x000fe40000000015 */
[----:B------:R-:W-:Y:S04]  /*0650*/  LDS R21, [R3+0xc00] ;  /* 0x000c000003157984 */ /* 0x000fe80000000800 */
[----:B------:R-:W0:Y:S01]  /*0660*/  LDS.128 R12, [R5+0x60] ;  /* 0x00006000050c7984 */ /* 0x000e220000000c00 */
[----:B-1----:R-:W-:-:S04]  /*0670*/  FFMA R23, R8, R23, R27 ;  /* 0x0000001708177223 */ /* 0x002fc8000000001b */
[----:B------:R-:W-:Y:S02]  /*0680*/  FFMA R20, R20, R9, R23 ;  /* 0x0000000914147223 */ /* 0x000fe40000000017 */
[----:B------:R-:W1:Y:S02]  /*0690*/  LDS R23, [R3+0xd00] ;  /* 0x000d000003177984 */ /* 0x000e640000000800 */
[----:B--2---:R-:W-:Y:S02]  /*06a0*/  FFMA R25, R25, R10, R20 ;  /* 0x0000000a19197223 */ /* 0x004fe40000000014 */
[----:B------:R-:W2:Y:S02]  /*06b0*/  LDS R20, [R3+0xd80] ;  /* 0x000d800003147984 */ /* 0x000ea40000000800 */
[----:B---3--:R-:W-:Y:S02]  /*06c0*/  FFMA R27, R22, R11, R25 ;  /* 0x0000000b161b7223 */ /* 0x008fe40000000019 */
[----:B------:R-:W-:Y:S04]  /*06d0*/  LDS R25, [R3+0xe00] ;  /* 0x000e000003197984 */ /* 0x000fe80000000800 */
[----:B------:R-:W3:Y:S04]  /*06e0*/  LDS.128 R8, [R5+0x70] ;  /* 0x0000700005087984 */ /* 0x000ee80000000c00 */
[----:B------:R-:W4:Y:S01]  /*06f0*/  LDS R22, [R3+0xe80] ;  /* 0x000e800003167984 */ /* 0x000f220000000800 */
[----:B0-----:R-:W-:-:S03]  /*0700*/  FFMA R27, R12, R21, R27 ;  /* 0x000000150c1b7223 */ /* 0x001fc6000000001b */
[----:B------:R-:W0:Y:S04]  /*0710*/  LDS R21, [R3+0xf00] ;  /* 0x000f000003157984 */ /* 0x000e280000000800 */
[----:B------:R-:W5:Y:S01]  /*0720*/  LDS R12, [R3+0xf80] ;  /* 0x000f8000030c7984 */ /* 0x000f620000000800 */
[----:B------:R-:W-:-:S04]  /*0730*/  FFMA R24, R24, R13, R27 ;  /* 0x0000000d18187223 */ /* 0x000fc8000000001b */
[----:B-1----:R-:W-:-:S04]  /*0740*/  FFMA R23, R23, R14, R24 ;  /* 0x0000000e17177223 */ /* 0x002fc80000000018 */
[----:B--2---:R-:W-:-:S04]  /*0750*/  FFMA R15, R20, R15, R23 ;  /* 0x0000000f140f7223 */ /* 0x004fc80000000017 */
[----:B---3--:R-:W-:-:S04]  /*0760*/  FFMA R15, R8, R25, R15 ;  /* 0x00000019080f7223 */ /* 0x008fc8000000000f */
[----:B----4-:R-:W-:Y:S01]  /*0770*/  FFMA R22, R22, R9, R15 ;  /* 0x0000000916167223 */ /* 0x010fe2000000000f */
[----:B------:R-:W-:Y:S02]  /*0780*/  IADD3 R16, PT, PT, R16, 0x20, RZ ;  /* 0x0000002010107810 */ /* 0x000fe40007ffe0ff */
[----:B------:R-:W-:Y:S02]  /*0790*/  IADD3 R6, PT, PT, R6, 0x20, RZ ;  /* 0x0000002006067810 */ /* 0x000fe40007ffe0ff */
[----:B------:R-:W-:Y:S01]  /*07a0*/  LEA R7, R0, R7, 0x5 ;  /* 0x0000000700077211 */ /* 0x000fe200078e28ff */
[----:B0-----:R-:W-:-:S04]  /*07b0*/  FFMA R21, R21, R10, R22 ;  /* 0x0000000a15157223 */ /* 0x001fc80000000016 */
[----:B-----5:R-:W-:Y:S01]  /*07c0*/  FFMA R21, R12, R11, R21 ;  /* 0x0000000b0c157223 */ /* 0x020fe20000000015 */
[----:B------:R-:W-:Y:S06]  /*07d0*/  BAR.SYNC.DEFER_BLOCKING 0x0 ;  /* 0x0000000000007b1d */ /* 0x000fec0000010000 */
[----:B------:R-:W-:Y:S05]  /*07e0*/  BRA.U UP0, `(.L_x_1) ;  /* 0xfffffff900847547 */ /* 0x000fea000b83ffff */
.L_x_0:
[----:B------:R-:W0:Y:S02]  /*07f0*/  LDCU.64 UR4, c[0x0][0x398] ;  /* 0x00007300ff0477ac */ /* 0x000e240008000a00 */
[----:B0-----:R-:W-:-:S04]  /*0800*/  ISETP.GE.AND P0, PT, R19, UR5, PT ;  /* 0x0000000513007c0c */ /* 0x001fc8000bf06270 */
[----:B------:R-:W-:-:S13]  /*0810*/  ISETP.GE.OR P0, PT, R18, UR4, P0 ;  /* 0x0000000412007c0c */ /* 0x000fda0008706670 */
[----:B------:R-:W-:Y:S05]  /*0820*/  @P0 EXIT ;  /* 0x000000000000094d */ /* 0x000fea0003800000 */
[----:B------:R-:W0:Y:S01]  /*0830*/  LDC.64 R2, c[0x0][0x390] ;  /* 0x0000e400ff027b82 */ /* 0x000e220000000a00 */
[----:B------:R-:W-:-:S04]  /*0840*/  IMAD R19, R18, UR5, R19 ;  /* 0x0000000512137c24 */ /* 0x000fc8000f8e0213 */
[----:B0-----:R-:W-:-:S05]  /*0850*/  IMAD.WIDE R2, R19, 0x4, R2 ;  /* 0x0000000413027825 */ /* 0x001fca00078e0202 */
[----:B------:R-:W-:Y:S01]  /*0860*/  STG.E desc[UR8][R2.64], R21 ;  /* 0x0000001502007986 */ /* 0x000fe2000c101908 */
[----:B------:R-:W-:Y:S05]  /*0870*/  EXIT ;  /* 0x000000000000794d */ /* 0x000fea0003800000 */
.L_x_2:
[----:B------:R-:W-:-:S00]  /*0880*/  BRA `(.L_x_2) ;  /* 0xfffffffc00fc7947 */ /* 0x000fc0000383ffff */
[----:B------:R-:W-:-:S00]  /*0890*/  NOP ;  /* 0x0000000000007918 */ /* 0x000fc00000000000 */
        /* <DEDUP_REMOVED lines=14> */
.L_x_9:


//--------------------- .text._Z20matrixMulKernelNaivePKfS0_Pfiii --------------------------
	.section	.text._Z20matrixMulKernelNaivePKfS0_Pfiii,"ax",@progbits
	.align	128
        .global         _Z20matrixMulKernelNaivePKfS0_Pfiii
        .type           _Z20matrixMulKernelNaivePKfS0_Pfiii,@function
        .size           _Z20matrixMulKernelNaivePKfS0_Pfiii,(.L_x_10 - _Z20matrixMulKernelNaivePKfS0_Pfiii)
        .other          _Z20matrixMulKernelNaivePKfS0_Pfiii,@"STO_CUDA_ENTRY STV_DEFAULT"
_Z20matrixMulKernelNaivePKfS0_Pfiii:
.text._Z20matrixMulKernelNaivePKfS0_Pfiii:
[----:B------:R-:W-:Y:S01]  /*0000*/  LDC R1, c[0x0][0x37c] ;  /* 0x0000df00ff017b82 */ /* 0x000fe20000000800 */
[----:B------:R-:W0:Y:S07]  /*0010*/  S2R R5, SR_TID.X ;  /* 0x0000000000057919 */ /* 0x000e2e0000002100 */
[----:B------:R-:W1:Y:S01]  /*0020*/  LDC R19, c[0x0][0x364] ;  /* 0x0000d900ff137b82 */ /* 0x000e620000000800 */
[----:B------:R-:W1:Y:S07]  /*0030*/  S2R R4, SR_TID.Y ;  /* 0x0000000000047919 */ /* 0x000e6e0000002200 */
[----:B------:R-:W0:Y:S08]  /*0040*/  S2UR UR5, SR_CTAID.X ;  /* 0x00000000000579c3 */ /* 0x000e300000002500 */
[----:B------:R-:W0:Y:S08]  /*0050*/  LDC R0, c[0x0][0x360] ;  /* 0x0000d800ff007b82 */ /* 0x000e300000000800 */
[----:B------:R-:W1:Y:S08]  /*0060*/  S2UR UR4, SR_CTAID.Y ;  /* 0x00000000000479c3 */ /* 0x000e700000002600 */
[----:B------:R-:W2:Y:S01]  /*0070*/  LDC.64 R2, c[0x0][0x398] ;  /* 0x0000e600ff027b82 */ /* 0x000ea20000000a00 */
[----:B0-----:R-:W-:-:S02]  /*0080*/  IMAD R0, R0, UR5, R5 ;  /* 0x0000000500007c24 */ /* 0x001fc4000f8e0205 */
[----:B-1----:R-:W-:-:S03]  /*0090*/  IMAD R19, R19, UR4, R4 ;  /* 0x0000000413137c24 */ /* 0x002fc6000f8e0204 */
[----:B--2---:R-:W-:-:S04]  /*00a0*/  ISETP.GE.AND P0, PT, R0, R3, PT ;  /* 0x000000030000720c */ /* 0x004fc80003f06270 */
[----:B------:R-:W-:-:S13]  /*00b0*/  ISETP.GE.OR P0, PT, R19, R2, P0 ;  /* 0x000000021300720c */ /* 0x000fda0000706670 */
[----:B------:R-:W-:Y:S05]  /*00c0*/  @P0 EXIT ;  /* 0x000000000000094d */ /* 0x000fea0003800000 */
[----:B------:R-:W0:Y:S01]  /*00d0*/  LDC R2, c[0x0][0x3a0] ;  /* 0x0000e800ff027b82 */ /* 0x000e220000000800 */
[----:B------:R-:W1:Y:S01]  /*00e0*/  LDCU.64 UR4, c[0x0][0x358] ;  /* 0x00006b00ff0477ac */ /* 0x000e620008000a00 */
[----:B------:R-:W-:Y:S01]  /*00f0*/  HFMA2 R24, -RZ, RZ, 0, 0 ;  /* 0x00000000ff187431 */ /* 0x000fe200000001ff */
[----:B0-----:R-:W-:-:S13]  /*0100*/  ISETP.GE.AND P0, PT, R2, 0x1, PT ;  /* 0x000000010200780c */ /* 0x001fda0003f06270 */
[----:B-1----:R-:W-:Y:S05]  /*0110*/  @!P0 BRA `(.L_x_3) ;  /* 0x0000000400e08947 */ /* 0x002fea0003800000 */
[C---:B------:R-:W-:Y:S01]  /*0120*/  ISETP.GE.U32.AND P1, PT, R2.reuse, 0x8, PT ;  /* 0x000000080200780c */ /* 0x040fe20003f26070 */
[----:B------:R-:W-:Y:S01]  /*0130*/  IMAD R20, R19, R2, RZ ;  /* 0x0000000213147224 */ /* 0x000fe200078e02ff */
[----:B------:R-:W-:Y:S02]  /*0140*/  LOP3.LUT R27, R2, 0x7, RZ, 0xc0, !PT ;  /* 0x00000007021b7812 */ /* 0x000fe400078ec0ff */
[----:B------:R-:W-:Y:S02]  /*0150*/  MOV R24, RZ ;  /* 0x000000ff00187202 */ /* 0x000fe40000000f00 */
[----:B------:R-:W-:Y:S02]  /*0160*/  ISETP.NE.AND P0, PT, R27, RZ, PT ;  /* 0x000000ff1b00720c */ /* 0x000fe40003f05270 */
[----:B------:R-:W-:-:S05]  /*0170*/  MOV R21, RZ ;  /* 0x000000ff00157202 */ /* 0x000fca0000000f00 */
[----:B------:R-:W-:Y:S06]  /*0180*/  @!P1 BRA `(.L_x_4) ;  /* 0x0000000000c49947 */ /* 0x000fec0003800000 */
[----:B------:R-:W0:Y:S01]  /*0190*/  LDC.64 R4, c[0x0][0x380] ;  /* 0x0000e000ff047b82 */ /* 0x000e220000000a00 */
[----:B------:R-:W-:Y:S02]  /*01a0*/  LOP3.LUT R21, R2, 0x7ffffff8, RZ, 0xc0, !PT ;  /* 0x7ffffff802157812 */ /* 0x000fe400078ec0ff */
[----:B------:R-:W-:Y:S02]  /*01b0*/  MOV R24, RZ ;  /* 0x000000ff00187202 */ /* 0x000fe40000000f00 */
[----:B------:R-:W-:Y:S02]  /*01c0*/  MOV R18, R0 ;  /* 0x0000000000127202 */ /* 0x000fe40000000f00 */
[----:B------:R-:W-:Y:S01]  /*01d0*/  IADD3 R22, PT, PT, -R21, RZ, RZ ;  /* 0x000000ff15167210 */ /* 0x000fe20007ffe1ff */
[----:B0-----:R-:W-:-:S03]  /*01e0*/  IMAD.WIDE.U32 R4, R20, 0x4, R4 ;  /* 0x0000000414047825 */ /* 0x001fc600078e0004 */
[----:B------:R-:W-:-:S04]  /*01f0*/  IADD3 R6, P1, PT, R4, 0x10, RZ ;  /* 0x0000001004067810 */ /* 0x000fc80007f3e0ff */
[----:B------:R-:W-:-:S09]  /*0200*/  IADD3.X R7, PT, PT, RZ, R5, RZ, P1, !PT ;  /* 0x00000005ff077210 */ /* 0x000fd20000ffe4ff */
.L_x_5:
[----:B------:R-:W0:Y:S01]  /*0210*/  LDC.64 R16, c[0x0][0x388] ;  /* 0x0000e200ff107b82 */ /* 0x000e220000000a00 */
[----:B------:R-:W-:Y:S02]  /*0220*/  MOV R4, R6 ;  /* 0x0000000600047202 */ /* 0x000fe40000000f00 */
[----:B------:R-:W-:-:S05]  /*0230*/  MOV R5, R7 ;  /* 0x0000000700057202 */ /* 0x000fca0000000f00 */
[----:B------:R-:W2:Y:S04]  /*0240*/  LDG.E R25, desc[UR4][R4.64+-0x10] ;  /* 0xfffff00404197981 */ /* 0x000ea8000c1e1900 */
[----:B------:R-:W3:Y:S04]  /*0250*/  LDG.E R23, desc[UR4][R4.64+-0xc] ;  /* 0xfffff40404177981 */ /* 0x000ee8000c1e1900 */
[----:B------:R-:W4:Y:S04]  /*0260*/  LDG.E R29, desc[UR4][R4.64+-0x8] ;  /* 0xfffff804041d7981 */ /* 0x000f28000c1e1900 */
[----:B------:R-:W5:Y:S01]  /*0270*/  LDG.E R28, desc[UR4][R4.64+-0x4] ;  /* 0xfffffc04041c7981 */ /* 0x000f62000c1e1900 */
[----:B0-----:R-:W-:-:S05]  /*0280*/  IMAD.WIDE R16, R18, 0x4, R16 ;  /* 0x0000000412107825 */ /* 0x001fca00078e0210 */
[----:B------:R0:W2:Y:S01]  /*0290*/  LDG.E R26, desc[UR4][R16.64] ;  /* 0x00000004101a7981 */ /* 0x0000a2000c1e1900 */
[----:B------:R-:W-:-:S04]  /*02a0*/  IMAD.WIDE R14, R3, 0x4, R16 ;  /* 0x00000004030e7825 */ /* 0x000fc800078e0210 */
[C---:B------:R-:W-:Y:S02]  /*02b0*/  IMAD.WIDE R6, R3.reuse, 0x4, R14 ;  /* 0x0000000403067825 */ /* 0x040fe400078e020e */
[----:B------:R-:W3:Y:S02]  /*02c0*/  LDG.E R14, desc[UR4][R14.64] ;  /* 0x000000040e0e7981 */ /* 0x000ee4000c1e1900 */
[C---:B------:R-:W-:Y:S02]  /*02d0*/  IMAD.WIDE R10, R3.reuse, 0x4, R6 ;  /* 0x00000004030a7825 */ /* 0x040fe400078e0206 */
[----:B------:R-:W4:Y:S02]  /*02e0*/  LDG.E R6, desc[UR4][R6.64] ;  /* 0x0000000406067981 */ /* 0x000f24000c1e1900 */
[C---:B------:R-:W-:Y:S02]  /*02f0*/  IMAD.WIDE R8, R3.reuse, 0x4, R10 ;  /* 0x0000000403087825 */ /* 0x040fe400078e020a */
[----:B------:R-:W5:Y:S02]  /*0300*/  LDG.E R10, desc[UR4][R10.64] ;  /* 0x000000040a0a7981 */ /* 0x000f64000c1e1900 */
[----:B------:R-:W-:-:S02]  /*0310*/  IMAD.WIDE R12, R3, 0x4, R8 ;  /* 0x00000004030c7825 */ /* 0x000fc400078e0208 */
[----:B------:R-:W5:Y:S04]  /*0320*/  LDG.E R7, desc[UR4][R4.64] ;  /* 0x0000000404077981 */ /* 0x000f68000c1e1900 */
[----:B------:R-:W5:Y:S01]  /*0330*/  LDG.E R8, desc[UR4][R8.64] ;  /* 0x0000000408087981 */ /* 0x000f62000c1e1900 */
[----:B0-----:R-:W-:-:S03]  /*0340*/  IMAD.WIDE R16, R3, 0x4, R12 ;  /* 0x0000000403107825 */ /* 0x001fc600078e020c */
[----:B------:R-:W5:Y:S04]  /*0350*/  LDG.E R12, desc[UR4][R12.64] ;  /* 0x000000040c0c7981 */ /* 0x000f68000c1e1900 */
[----:B------:R-:W5:Y:S04]  /*0360*/  LDG.E R15, desc[UR4][R16.64] ;  /* 0x00000004100f7981 */ /* 0x000f68000c1e1900 */
[----:B------:R-:W5:Y:S04]  /*0370*/  LDG.E R9, desc[UR4][R4.64+0x4] ;  /* 0x0000040404097981 */ /* 0x000f68000c1e1900 */
[----:B------:R-:W5:Y:S01]  /*0380*/  LDG.E R11, desc[UR4][R4.64+0xc] ;  /* 0x00000c04040b7981 */ /* 0x000f62000c1e1900 */
[----:B--2---:R-:W-:Y:S01]  /*0390*/  FFMA R26, R25, R26, R24 ;  /* 0x0000001a191a7223 */ /* 0x004fe20000000018 */
[----:B------:R-:W-:-:S02]  /*03a0*/  IMAD.WIDE R24, R3, 0x4, R16 ;  /* 0x0000000403187825 */ /* 0x000fc400078e0210 */
[----:B------:R-:W2:Y:S04]  /*03b0*/  LDG.E R16, desc[UR4][R4.64+0x8] ;  /* 0x0000080404107981 */ /* 0x000ea8000c1e1900 */
[----:B------:R-:W2:Y:S01]  /*03c0*/  LDG.E R24, desc[UR4][R24.64] ;  /* 0x0000000418187981 */ /* 0x000ea2000c1e1900 */
[----:B---3--:R-:W-:Y:S01]  /*03d0*/  FFMA R14, R23, R14, R26 ;  /* 0x0000000e170e7223 */ /* 0x008fe2000000001a */
[----:B------:R-:W-:-:S03]  /*03e0*/  IADD3 R22, PT, PT, R22, 0x8, RZ ;  /* 0x0000000816167810 */ /* 0x000fc60007ffe0ff */
[----:B----4-:R-:W-:Y:S01]  /*03f0*/  FFMA R29, R29, R6, R14 ;  /* 0x000000061d1d7223 */ /* 0x010fe2000000000e */
[----:B------:R-:W-:-:S03]  /*0400*/  ISETP.NE.AND P1, PT, R22, RZ, PT ;  /* 0x000000ff1600720c */ /* 0x000fc60003f25270 */
[----:B-----5:R-:W-:Y:S01]  /*0410*/  FFMA R10, R28, R10, R29 ;  /* 0x0000000a1c0a7223 */ /* 0x020fe2000000001d */
[----:B------:R-:W-:-:S03]  /*0420*/  IADD3 R6, P2, PT, R4, 0x20, RZ ;  /* 0x0000002004067810 */ /* 0x000fc60007f5e0ff */
[----:B------:R-:W-:Y:S01]  /*0430*/  FFMA R8, R7, R8, R10 ;  /* 0x0000000807087223 */ /* 0x000fe2000000000a */
[----:B------:R-:W-:Y:S02]  /*0440*/  IADD3.X R7, PT, PT, RZ, R5, RZ, P2, !PT ;  /* 0x00000005ff077210 */ /* 0x000fe400017fe4ff */
[----:B------:R-:W-:Y:S01]  /*0450*/  LEA R18, R3, R18, 0x3 ;  /* 0x0000001203127211 */ /* 0x000fe200078e18ff */
[----:B------:R-:W-:-:S04]  /*0460*/  FFMA R9, R9, R12, R8 ;  /* 0x0000000c09097223 */ /* 0x000fc80000000008 */
[----:B--2---:R-:W-:-:S04]  /*0470*/  FFMA R16, R16, R15, R9 ;  /* 0x0000000f10107223 */ /* 0x004fc80000000009 */
[----:B------:R-:W-:Y:S01]  /*0480*/  FFMA R24, R11, R24, R16 ;  /* 0x000000180b187223 */ /* 0x000fe20000000010 */
[----:B------:R-:W-:Y:S06]  /*0490*/  @P1 BRA `(.L_x_5) ;  /* 0xfffffffc005c1947 */ /* 0x000fec000383ffff */
.L_x_4:
[----:B------:R-:W-:Y:S05]  /*04a0*/  @!P0 BRA `(.L_x_3) ;  /* 0x0000000000fc8947 */ /* 0x000fea0003800000 */
[----:B------:R-:W-:Y:S02]  /*04b0*/  ISETP.GE.U32.AND P1, PT, R27, 0x4, PT ;  /* 0x000000041b00780c */ /* 0x000fe40003f26070 */
[----:B------:R-:W-:-:S04]  /*04c0*/  LOP3.LUT R16, R2, 0x3, RZ, 0xc0, !PT ;  /* 0x0000000302107812 */ /* 0x000fc800078ec0ff */
[----:B------:R-:W-:-:S07]  /*04d0*/  ISETP.NE.AND P0, PT, R16, RZ, PT ;  /* 0x000000ff1000720c */ /* 0x000fce0003f05270 */
[----:B------:R-:W-:Y:S06]  /*04e0*/  @!P1 BRA `(.L_x_6) ;  /* 0x00000000006c9947 */ /* 0x000fec0003800000 */
[----:B------:R-:W0:Y:S01]  /*04f0*/  LDC.64 R6, c[0x0][0x388] ;  /* 0x0000e200ff067b82 */ /* 0x000e220000000a00 */
[----:B------:R-:W1:Y:S01]  /*0500*/  LDCU.64 UR6, c[0x0][0x380] ;  /* 0x00007000ff0677ac */ /* 0x000e620008000a00 */
[----:B------:R-:W-:Y:S01]  /*0510*/  IMAD R9, R21, R3, R0 ;  /* 0x0000000315097224 */ /* 0x000fe200078e0200 */
[CC--:B------:R-:W-:Y:S02]  /*0520*/  IADD3 R5, PT, PT, R20.reuse, R21.reuse, RZ ;  /* 0x0000001514057210 */ /* 0x0c0fe40007ffe0ff */
[----:B------:R-:W-:-:S03]  /*0530*/  IADD3 R10, P1, PT, R20, R21, RZ ;  /* 0x00000015140a7210 */ /* 0x000fc60007f3e0ff */
[----:B------:R-:W2:Y:S01]  /*0540*/  LDC.64 R14, c[0x0][0x380] ;  /* 0x0000e000ff0e7b82 */ /* 0x000ea20000000a00 */
[----:B0-----:R-:W-:-:S04]  /*0550*/  IMAD.WIDE R6, R9, 0x4, R6 ;  /* 0x0000000409067825 */ /* 0x001fc800078e0206 */
[----:B------:R-:W-:Y:S02]  /*0560*/  IMAD.WIDE R8, R3, 0x4, R6 ;  /* 0x0000000403087825 */ /* 0x000fe400078e0206 */
[----:B------:R-:W3:Y:S02]  /*0570*/  LDG.E R6, desc[UR4][R6.64] ;  /* 0x0000000406067981 */ /* 0x000ee4000c1e1900 */
[----:B--2---:R-:W-:Y:S01]  /*0580*/  IMAD.WIDE.U32 R14, R5, 0x4, R14 ;  /* 0x00000004050e7825 */ /* 0x004fe200078e000e */
[----:B------:R-:W-:Y:S02]  /*0590*/  IADD3.X R5, PT, PT, RZ, RZ, RZ, P1, !PT ;  /* 0x000000ffff057210 */ /* 0x000fe40000ffe4ff */
[----:B-1----:R-:W-:-:S03]  /*05a0*/  LEA R4, P1, R10, UR6, 0x2 ;  /* 0x000000060a047c11 */ /* 0x002fc6000f8210ff */
[----:B------:R-:W3:Y:S01]  /*05b0*/  LDG.E R15, desc[UR4][R14.64] ;  /* 0x000000040e0f7981 */ /* 0x000ee2000c1e1900 */
[----:B------:R-:W-:Y:S01]  /*05c0*/  LEA.HI.X R5, R10, UR7, R5, 0x2, P1 ;  /* 0x000000070a057c11 */ /* 0x000fe200088f1405 */
[C---:B------:R-:W-:Y:S02]  /*05d0*/  IMAD.WIDE R10, R3.reuse, 0x4, R8 ;  /* 0x00000004030a7825 */ /* 0x040fe400078e0208 */
[----:B------:R-:W2:Y:S04]  /*05e0*/  LDG.E R8, desc[UR4][R8.64] ;  /* 0x0000000408087981 */ /* 0x000ea8000c1e1900 */
[----:B------:R-:W2:Y:S01]  /*05f0*/  LDG.E R17, desc[UR4][R4.64+0x4] ;  /* 0x0000040404117981 */ /* 0x000ea2000c1e1900 */
[----:B------:R-:W-:-:S03]  /*0600*/  IMAD.WIDE R12, R3, 0x4, R10 ;  /* 0x00000004030c7825 */ /* 0x000fc600078e020a */
[----:B------:R-:W4:Y:S04]  /*0610*/  LDG.E R22, desc[UR4][R10.64] ;  /* 0x000000040a167981 */ /* 0x000f28000c1e1900 */
[----:B------:R-:W4:Y:S04]  /*0620*/  LDG.E R18, desc[UR4][R4.64+0x8] ;  /* 0x0000080404127981 */ /* 0x000f28000c1e1900 */
[----:B------:R-:W5:Y:S04]  /*0630*/  LDG.E R26, desc[UR4][R4.64+0xc] ;  /* 0x00000c04041a7981 */ /* 0x000f68000c1e1900 */
[----:B------:R-:W5:Y:S01]  /*0640*/  LDG.E R12, desc[UR4][R12.64] ;  /* 0x000000040c0c7981 */ /* 0x000f62000c1e1900 */
[----:B------:R-:W-:Y:S01]  /*0650*/  IADD3 R21, PT, PT, R21, 0x4, RZ ;  /* 0x0000000415157810 */ /* 0x000fe20007ffe0ff */
[----:B---3--:R-:W-:-:S04]  /*0660*/  FFMA R24, R15, R6, R24 ;  /* 0x000000060f187223 */ /* 0x008fc80000000018 */
[----:B--2---:R-:W-:-:S04]  /*0670*/  FFMA R17, R17, R8, R24 ;  /* 0x0000000811117223 */ /* 0x004fc80000000018 */
[----:B----4-:R-:W-:-:S04]  /*0680*/  FFMA R17, R18, R22, R17 ;  /* 0x0000001612117223 */ /* 0x010fc80000000011 */
[----:B-----5:R-:W-:-:S07]  /*0690*/  FFMA R24, R26, R12, R17 ;  /* 0x0000000c1a187223 */ /* 0x020fce0000000011 */
.L_x_6:
[----:B------:R-:W-:Y:S05]  /*06a0*/  @!P0 BRA `(.L_x_3) ;  /* 0x00000000007c8947 */ /* 0x000fea0003800000 */
[----:B------:R-:W-:Y:S01]  /*06b0*/  ISETP.NE.AND P1, PT, R16, 0x1, PT ;  /* 0x000000011000780c */ /* 0x000fe20003f25270 */
[----:B------:R-:W0:Y:S01]  /*06c0*/  LDC.64 R12, c[0x0][0x380] ;  /* 0x0000e000ff0c7b82 */ /* 0x000e220000000a00 */
[----:B------:R-:W-:-:S04]  /*06d0*/  LOP3.LUT R2, R2, 0x1, RZ, 0xc0, !PT ;  /* 0x0000000102027812 */ /* 0x000fc800078ec0ff */
[----:B------:R-:W-:-:S03]  /*06e0*/  ISETP.NE.U32.AND P0, PT, R2, 0x1, PT ;  /* 0x000000010200780c */ /* 0x000fc60003f05070 */
[----:B------:R-:W1:Y:S04]  /*06f0*/  LDC.64 R10, c[0x0][0x388] ;  /* 0x0000e200ff0a7b82 */ /* 0x000e680000000a00 */
[CC--:B------:R-:W-:Y:S02]  /*0700*/  @P1 IADD3 R15, PT, PT, R20.reuse, R21.reuse, RZ ;  /* 0x00000015140f1210 */ /* 0x0c0fe40007ffe0ff */
[----:B------:R-:W-:Y:S02]  /*0710*/  @P1 IADD3 R2, P2, PT, R20, R21, RZ ;  /* 0x0000001514021210 */ /* 0x000fe40007f5e0ff */
[----:B------:R-:W2:Y:S02]  /*0720*/  @P1 LDC.64 R4, c[0x0][0x380] ;  /* 0x0000e000ff041b82 */ /* 0x000ea40000000a00 */
[----:B------:R-:W-:-:S06]  /*0730*/  @P1 IADD3.X R14, PT, PT, RZ, RZ, RZ, P2, !PT ;  /* 0x000000ffff0e1210 */ /* 0x000fcc00017fe4ff */
[----:B------:R-:W3:Y:S01]  /*0740*/  LDC.64 R6, c[0x0][0x380] ;  /* 0x0000e000ff067b82 */ /* 0x000ee20000000a00 */
[----:B0-----:R-:W-:-:S04]  /*0750*/  @P1 IMAD.WIDE.U32 R12, R15, 0x4, R12 ;  /* 0x000000040f0c1825 */ /* 0x001fc800078e000c */
[C---:B------:R-:W-:Y:S01]  /*0760*/  @P1 IMAD R15, R21.reuse, R3, R0 ;  /* 0x00000003150f1224 */ /* 0x040fe200078e0200 */
[----:B------:R-:W-:Y:S01]  /*0770*/  @P1 IADD3 R21, PT, PT, R21, 0x2, RZ ;  /* 0x0000000215151810 */ /* 0x000fe20007ffe0ff */
[----:B------:R-:W4:Y:S01]  /*0780*/  @P1 LDG.E R13, desc[UR4][R12.64] ;  /* 0x000000040c0d1981 */ /* 0x000f22000c1e1900 */
[----:B------:R-:W0:Y:S01]  /*0790*/  LDC.64 R8, c[0x0][0x388] ;  /* 0x0000e200ff087b82 */ /* 0x000e220000000a00 */
[----:B-1----:R-:W-:Y:S01]  /*07a0*/  @P1 IMAD.WIDE R10, R15, 0x4, R10 ;  /* 0x000000040f0a1825 */ /* 0x002fe200078e020a */
[----:B------:R-:W-:Y:S02]  /*07b0*/  @!P0 IADD3 R17, PT, PT, R20, R21, RZ ;  /* 0x0000001514118210 */ /* 0x000fe40007ffe0ff */
[----:B--2---:R-:W-:Y:S01]  /*07c0*/  @P1 LEA R4, P2, R2, R4, 0x2 ;  /* 0x0000000402041211 */ /* 0x004fe200078410ff */
[----:B------:R-:W-:-:S03]  /*07d0*/  @!P0 IMAD R21, R21, R3, R0 ;  /* 0x0000000315158224 */ /* 0x000fc600078e0200 */
[----:B------:R-:W-:Y:S01]  /*07e0*/  @P1 LEA.HI.X R5, R2, R5, R14, 0x2, P2 ;  /* 0x0000000502051211 */ /* 0x000fe200010f140e */
[----:B------:R-:W-:Y:S01]  /*07f0*/  @P1 IMAD.WIDE R14, R3, 0x4, R10 ;  /* 0x00000004030e1825 */ /* 0x000fe200078e020a */
[----:B------:R-:W4:Y:S03]  /*0800*/  @P1 LDG.E R2, desc[UR4][R10.64] ;  /* 0x000000040a021981 */ /* 0x000f26000c1e1900 */
[----:B---3--:R-:W-:Y:S01]  /*0810*/  @!P0 IMAD.WIDE.U32 R6, R17, 0x4, R6 ;  /* 0x0000000411068825 */ /* 0x008fe200078e0006 */
[----:B------:R-:W2:Y:S04]  /*0820*/  @P1 LDG.E R5, desc[UR4][R4.64+0x4] ;  /* 0x0000040404051981 */ /* 0x000ea8000c1e1900 */
[----:B------:R-:W2:Y:S01]  /*0830*/  @P1 LDG.E R14, desc[UR4][R14.64] ;  /* 0x000000040e0e1981 */ /* 0x000ea2000c1e1900 */
[----:B0-----:R-:W-:-:S03]  /*0840*/  @!P0 IMAD.WIDE R8, R21, 0x4, R8 ;  /* 0x0000000415088825 */ /* 0x001fc600078e0208 */
[----:B------:R-:W3:Y:S04]  /*0850*/  @!P0 LDG.E R7, desc[UR4][R6.64] ;  /* 0x0000000406078981 */ /* 0x000ee8000c1e1900 */
[----:B------:R-:W3:Y:S01]  /*0860*/  @!P0 LDG.E R8, desc[UR4][R8.64] ;  /* 0x0000000408088981 */ /* 0x000ee2000c1e1900 */
[----:B----4-:R-:W-:-:S04]  /*0870*/  @P1 FFMA R2, R13, R2, R24 ;  /* 0x000000020d021223 */ /* 0x010fc80000000018 */
[----:B--2---:R-:W-:-:S04]  /*0880*/  @P1 FFMA R24, R5, R14, R2 ;  /* 0x0000000e05181223 */ /* 0x004fc80000000002 */
[----:B---3--:R-:W-:-:S07]  /*0890*/  @!P0 FFMA R24, R7, R8, R24 ;  /* 0x0000000807188223 */ /* 0x008fce0000000018 */
.L_x_3:
[----:B------:R-:W0:Y:S01]  /*08a0*/  LDC.64 R4, c[0x0][0x390] ;  /* 0x0000e400ff047b82 */ /* 0x000e220000000a00 */
[----:B------:R-:W-:-:S04]  /*08b0*/  IMAD R3, R19, R3, R0 ;  /* 0x0000000313037224 */ /* 0x000fc800078e0200 */
[----:B0-----:R-:W-:-:S05]  /*08c0*/  IMAD.WIDE R2, R3, 0x4, R4 ;  /* 0x0000000403027825 */ /* 0x001fca00078e0204 */
[----:B------:R-:W-:Y:S01]  /*08d0*/  STG.E desc[UR4][R2.64], R24 ;  /* 0x0000001802007986 */ /* 0x000fe2000c101904 */
[----:B------:R-:W-:Y:S05]  /*08e0*/  EXIT ;  /* 0x000000000000794d */ /* 0x000fea0003800000 */
.L_x_7:
        /* <DEDUP_REMOVED lines=9> */
.L_x_10:


//--------------------- .text._Z15vectorMulKernelPKfS0_Pfi --------------------------
	.section	.text._Z15vectorMulKernelPKfS0_Pfi,"ax",@progbits
	.align	128
        .global         _Z15vectorMulKernelPKfS0_Pfi
        .type           _Z15vectorMulKernelPKfS0_Pfi,@function
        .size           _Z15vectorMulKernelPKfS0_Pfi,(.L_x_11 - _Z15vectorMulKernelPKfS0_Pfi)
        .other          _Z15vectorMulKernelPKfS0_Pfi,@"STO_CUDA_ENTRY STV_DEFAULT"
_Z15vectorMulKernelPKfS0_Pfi:
.text._Z15vectorMulKernelPKfS0_Pfi:
[----:B------:R-:W-:Y:S01]  /*0000*/  LDC R1, c[0x0][0x37c] ;  /* 0x0000df00ff017b82 */ /* 0x000fe20000000800 */
[----:B------:R-:W0:Y:S07]  /*0010*/  S2R R0, SR_TID.X ;  /* 0x0000000000007919 */ /* 0x000e2e0000002100 */
[----:B------:R-:W0:Y:S01]  /*0020*/  S2UR UR4, SR_CTAID.X ;  /* 0x00000000000479c3 */ /* 0x000e220000002500 */
[----:B------:R-:W1:Y:S07]  /*0030*/  LDCU UR5, c[0x0][0x398] ;  /* 0x00007300ff0577ac */ /* 0x000e6e0008000800 */
[----:B------:R-:W0:Y:S02]  /*0040*/  LDC R9, c[0x0][0x360] ;  /* 0x0000d800ff097b82 */ /* 0x000e240000000800 */
[----:B0-----:R-:W-:-:S05]  /*0050*/  IMAD R9, R9, UR4, R0 ;  /* 0x0000000409097c24 */ /* 0x001fca000f8e0200 */
[----:B-1----:R-:W-:-:S13]  /*0060*/  ISETP.GE.AND P0, PT, R9, UR5, PT ;  /* 0x0000000509007c0c */ /* 0x002fda000bf06270 */
[----:B------:R-:W-:Y:S05]  /*0070*/  @P0 EXIT ;  /* 0x000000000000094d */ /* 0x000fea0003800000 */
[----:B------:R-:W0:Y:S01]  /*0080*/  LDC.64 R2, c[0x0][0x380] ;  /* 0x0000e000ff027b82 */ /* 0x000e220000000a00 */
[----:B------:R-:W1:Y:S07]  /*0090*/  LDCU.64 UR4, c[0x0][0x358] ;  /* 0x00006b00ff0477ac */ /* 0x000e6e0008000a00 */
[----:B------:R-:W2:Y:S08]  /*00a0*/  LDC.64 R4, c[0x0][0x388] ;  /* 0x0000e200ff047b82 */ /* 0x000eb00000000a00 */
[----:B------:R-:W3:Y:S01]  /*00b0*/  LDC.64 R6, c[0x0][0x390] ;  /* 0x0000e400ff067b82 */ /* 0x000ee20000000a00 */
[----:B0-----:R-:W-:-:S06]  /*00c0*/  IMAD.WIDE R2, R9, 0x4, R2 ;  /* 0x0000000409027825 */ /* 0x001fcc00078e0202 */
[----:B-1----:R-:W4:Y:S01]  /*00d0*/  LDG.E R2, desc[UR4][R2.64] ;  /* 0x0000000402027981 */ /* 0x002f22000c1e1900 */
[----:B--2---:R-:W-:-:S06]  /*00e0*/  IMAD.WIDE R4, R9, 0x4, R4 ;  /* 0x0000000409047825 */ /* 0x004fcc00078e0204 */
[----:B------:R-:W4:Y:S01]  /*00f0*/  LDG.E R5, desc[UR4][R4.64] ;  /* 0x0000000404057981 */ /* 0x000f22000c1e1900 */
[----:B---3--:R-:W-:-:S04]  /*0100*/  IMAD.WIDE R6, R9, 0x4, R6 ;  /* 0x0000000409067825 */ /* 0x008fc800078e0206 */
[----:B----4-:R-:W-:-:S05]  /*0110*/  FMUL R9, R2, R5 ;  /* 0x0000000502097220 */ /* 0x010fca0000400000 */
[----:B------:R-:W-:Y:S01]  /*0120*/  STG.E desc[UR4][R6.64], R9 ;  /* 0x0000000906007986 */ /* 0x000fe2000c101904 */
[----:B------:R-:W-:Y:S05]  /*0130*/  EXIT ;  /* 0x000000000000794d */ /* 0x000fea0003800000 */
.L_x_8:
        /* <DEDUP_REMOVED lines=12> */
.L_x_11:


//--------------------- .nv.shared._Z20matrixMulKernelTiledPKfS0_Pfiii --------------------------
	.section	.nv.shared._Z20matrixMulKernelTiledPKfS0_Pfiii,"aw",@nobits
	.sectionflags	@""
	.align	4
.nv.shared._Z20matrixMulKernelTiledPKfS0_Pfiii:
	.zero		9216


//--------------------- .nv.shared.reserved.0     --------------------------
	.section	.nv.shared.reserved.0,"aw",@nobits
	.weak		__nv_reservedSMEM_offset_0_alias
	.size		__nv_reservedSMEM_offset_0_alias, 0, 64
	.other		__nv_reservedSMEM_offset_0_alias,@"STO_CUDA_RESERVED_SHARED STV_DEFAULT"
__nv_reservedSMEM_offset_0_alias:
	.zero		0
	.zero		64


//--------------------- .nv.constant0._Z20matrixMulKernelTiledPKfS0_Pfiii --------------------------
	.section	.nv.constant0._Z20matrixMulKernelTiledPKfS0_Pfiii,"a",@progbits
	.sectionflags	@""
	.align	4
.nv.constant0._Z20matrixMulKernelTiledPKfS0_Pfiii:
	.zero		932


//--------------------- .nv.constant0._Z20matrixMulKernelNaivePKfS0_Pfiii --------------------------
	.section	.nv.constant0._Z20matrixMulKernelNaivePKfS0_Pfiii,"a",@progbits
	.sectionflags	@""
	.align	4
.nv.constant0._Z20matrixMulKernelNaivePKfS0_Pfiii:
	.zero		932


//--------------------- .nv.constant0._Z15vectorMulKernelPKfS0_Pfi --------------------------
	.section	.nv.constant0._Z15vectorMulKernelPKfS0_Pfi,"a",@progbits
	.sectionflags	@""
	.align	4
.nv.constant0._Z15vectorMulKernelPKfS0_Pfi:
	.zero		924


//--------------------- SYMBOLS --------------------------

	.type		.nv.reservedSmem.offset0,@object
	.size		.nv.reservedSmem.offset0,0x4
	.type		.nv.reservedSmem.cap,@object
	.size		.nv.reservedSmem.cap,0x4
